// auto-generated by cutlass_sweep.gemm — config: {"arch": "sm_100", "cluster_m": 2, "cluster_n": 1, "dtype": "fp16", "dtype_b": "fp16", "layout": "tn", "stages": 2, "tile_k": 64, "tile_m": 128, "tile_n": 128}
#include "cutlass/cutlass.h"
#include "cutlass/gemm/collective/collective_builder.hpp"
#include "cutlass/gemm/device/gemm_universal_adapter.h"
#include "cutlass/gemm/kernel/gemm_universal.hpp"
#include "cutlass/epilogue/collective/collective_builder.hpp"

using ElemA = cutlass::half_t;
using ElemB = cutlass::half_t;
using ElemCD = cutlass::half_t;
using Acc  = float;
using TileShape    = cute::Shape<cute::_128, cute::_128, cute::_64>;
using ClusterShape = cute::Shape<cute::_2, cute::_1, cute::_1>;

using CollectiveEpilogue = typename cutlass::epilogue::collective::CollectiveBuilder<
    cutlass::arch::Sm100, cutlass::arch::OpClassTensorOp,
    TileShape, ClusterShape,
    cutlass::epilogue::collective::EpilogueTileAuto,
    Acc, Acc,
    ElemCD, cutlass::layout::RowMajor, 128 / cutlass::sizeof_bits<ElemCD>::value,
    ElemCD, cutlass::layout::RowMajor, 128 / cutlass::sizeof_bits<ElemCD>::value,
    cutlass::epilogue::collective::EpilogueScheduleAuto
  >::CollectiveOp;

using CollectiveMainloop = typename cutlass::gemm::collective::CollectiveBuilder<
    cutlass::arch::Sm100, cutlass::arch::OpClassTensorOp,
    ElemA, cutlass::layout::ColumnMajor, 128 / cutlass::sizeof_bits<ElemA>::value,
    ElemB, cutlass::layout::RowMajor, 128 / cutlass::sizeof_bits<ElemB>::value,
    Acc,
    TileShape, ClusterShape,
    cutlass::gemm::collective::StageCount<2>,
    cutlass::gemm::collective::KernelScheduleAuto
  >::CollectiveOp;

using GemmKernel = cutlass::gemm::kernel::GemmUniversal<
    cute::Shape<int,int,int,int>,
    CollectiveMainloop,
    CollectiveEpilogue
>;
using Gemm = cutlass::gemm::device::GemmUniversalAdapter<GemmKernel>;

// Force the device kernel symbol into the cubin without needing a host main.
auto* _anchor = &cutlass::device_kernel<GemmKernel>;


// ===== COMPILED SASS (sm_100a) =====

	.target	sm_100a

	.elftype	@"ET_EXEC"


//--------------------- .note.nv.tkinfo           --------------------------
	.section	.note.nv.tkinfo,"",@"SHT_NOTE"
	.sectionflags	@"SHF_NOTE_NV_TKINFO"
	.tkinfo
        /*0018*/ 	.word	0x00000002
        /*0030*/ 	.string	""
        /*0030*/ 	.string	"ptxas"
        /*0030*/ 	.string	"Cuda compilation tools, release 13.0, V13.0.88"
        /*0030*/ 	.string	"Build cuda_13.0.r13.0/compiler.36424714_0"
        /*0030*/ 	.string	"-arch sm_100a -m 64 "



//--------------------- .note.nv.cuinfo           --------------------------
	.section	.note.nv.cuinfo,"",@"SHT_NOTE"
	.sectionflags	@"SHF_NOTE_NV_CUINFO"
        /*0018*/ 	.short	0x0002
        /*001a*/ 	.short	0x0064
        /*001c*/ 	.short	0x0082
	.zero		2


//--------------------- .nv.info                  --------------------------
	.section	.nv.info,"",@"SHT_CUDA_INFO"
	.align	4


	//----- nvinfo : EIATTR_REGCOUNT
	.align		4
        /*0000*/ 	.byte	0x04, 0x2f
        /*0002*/ 	.short	(.L_19 - .L_18)
	.align		4
.L_18:
        /*0004*/ 	.word	index@(_ZN7cutlass13device_kernelINS_4gemm6kernel13GemmUniversalIN4cute5tupleIJiiiiEEENS1_10collective13CollectiveMmaINS1_35MainloopSm100TmaUmmaWarpSpecializedILi2ELi2ELi4ENS5_IJNS4_1CILi2EEENSA_ILi1EEESC_EEEEENS5_IJNSA_ILi128EEESF_NSA_ILi64EEEEEENS_6half_tENS5_IJSC_llEEESI_SJ_NS4_8TiledMMAINS4_8MMA_AtomIJNS4_26SM100_MMA_F16BF16_2x1SM_SSISI_SI_fLi128ELi128ELNS4_4UMMA5MajorE1ELSO_1ELNSN_7ScaleInE0ELSP_0EEEEEENS4_6LayoutINS5_IJSC_SC_SC_EEENS5_IJNSA_ILi0EEESU_SU_EEEEENS5_IJNS4_10UnderscoreESX_SX_EEEEENS4_18SM100_TMA_2SM_LOADENS4_14ComposedLayoutINS4_7SwizzleILi3ELi4ELi3EEENS4_18smem_ptr_flag_bitsILi16EEENSS_INS5_IJSG_NSA_ILi8EEEEEENS5_IJSC_SG_EEEEEEEvNS4_8identityES10_S1A_vS1B_EENS_8epilogue10collective18CollectiveEpilogueINS1D_23Sm100TmaWarpSpecializedILi4ELi2ELi16ELb1ELb0EEEJNS5_IJSG_SF_SG_EEENS5_IJNSS_ISG_SC_EENSS_INS5_IJNSA_ILi16EEESB_EEES18_EEEEESI_NS5_IJlSC_lEEESI_S1O_NS1D_6fusion15FusionCallbacksIS1H_NS1P_17LinearCombinationISI_fSI_fLNS_15FloatRoundStyleE2EEES1I_S1N_JEEENS4_5SM1004TMEM4LOAD26SM100_TMEM_LOAD_32dp32b16xENS4_13SM90_TMA_LOADENS11_INS12_ILi1ELi4ELi3EEES15_NSS_INS5_IJS16_S1K_EEENS5_IJS1K_SC_EEEEEEENS4_39AutoVectorizingCopyWithAssumedAlignmentILi128EEENS4_14SM90_TMA_STOREES24_S26_S26_EEEvvEEEEvNT_6ParamsE)
        /*0008*/ 	.word	0x0000005b


	//----- nvinfo : EIATTR_FRAME_SIZE
	.align		4
.L_19:
        /*000c*/ 	.byte	0x04, 0x11
        /*000e*/ 	.short	(.L_21 - .L_20)
	.align		4
.L_20:
        /*0010*/ 	.word	index@($__internal_2_$__cuda_sm10x_tcgen05_guardrail_trap_unallocated_columns_being_dealloced)
        /*0014*/ 	.word	0x00000000


	//----- nvinfo : EIATTR_FRAME_SIZE
	.align		4
.L_21:
        /*0018*/ 	.byte	0x04, 0x11
        /*001a*/ 	.short	(.L_23 - .L_22)
	.align		4
.L_22:
        /*001c*/ 	.word	index@($__internal_1_$__cuda_sm10x_tcgen05_guardrail_trap_phase_invalid_during_alloc)
        /*0020*/ 	.word	0x00000000


	//----- nvinfo : EIATTR_FRAME_SIZE
	.align		4
.L_23:
        /*0024*/ 	.byte	0x04, 0x11
        /*0026*/ 	.short	(.L_25 - .L_24)
	.align		4
.L_24:
        /*0028*/ 	.word	index@($__internal_0_$__cuda_sm10x_tcgen05_guardrail_trap_col_being_dealloced_not_returned_by_alloc)
        /*002c*/ 	.word	0x00000000


	//----- nvinfo : EIATTR_FRAME_SIZE
	.align		4
.L_25:
        /*0030*/ 	.byte	0x04, 0x11
        /*0032*/ 	.short	(.L_27 - .L_26)
	.align		4
.L_26:
        /*0034*/ 	.word	index@(_ZN7cutlass13device_kernelINS_4gemm6kernel13GemmUniversalIN4cute5tupleIJiiiiEEENS1_10collective13CollectiveMmaINS1_35MainloopSm100TmaUmmaWarpSpecializedILi2ELi2ELi4ENS5_IJNS4_1CILi2EEENSA_ILi1EEESC_EEEEENS5_IJNSA_ILi128EEESF_NSA_ILi64EEEEEENS_6half_tENS5_IJSC_llEEESI_SJ_NS4_8TiledMMAINS4_8MMA_AtomIJNS4_26SM100_MMA_F16BF16_2x1SM_SSISI_SI_fLi128ELi128ELNS4_4UMMA5MajorE1ELSO_1ELNSN_7ScaleInE0ELSP_0EEEEEENS4_6LayoutINS5_IJSC_SC_SC_EEENS5_IJNSA_ILi0EEESU_SU_EEEEENS5_IJNS4_10UnderscoreESX_SX_EEEEENS4_18SM100_TMA_2SM_LOADENS4_14ComposedLayoutINS4_7SwizzleILi3ELi4ELi3EEENS4_18smem_ptr_flag_bitsILi16EEENSS_INS5_IJSG_NSA_ILi8EEEEEENS5_IJSC_SG_EEEEEEEvNS4_8identityES10_S1A_vS1B_EENS_8epilogue10collective18CollectiveEpilogueINS1D_23Sm100TmaWarpSpecializedILi4ELi2ELi16ELb1ELb0EEEJNS5_IJSG_SF_SG_EEENS5_IJNSS_ISG_SC_EENSS_INS5_IJNSA_ILi16EEESB_EEES18_EEEEESI_NS5_IJlSC_lEEESI_S1O_NS1D_6fusion15FusionCallbacksIS1H_NS1P_17LinearCombinationISI_fSI_fLNS_15FloatRoundStyleE2EEES1I_S1N_JEEENS4_5SM1004TMEM4LOAD26SM100_TMEM_LOAD_32dp32b16xENS4_13SM90_TMA_LOADENS11_INS12_ILi1ELi4ELi3EEES15_NSS_INS5_IJS16_S1K_EEENS5_IJS1K_SC_EEEEEEENS4_39AutoVectorizingCopyWithAssumedAlignmentILi128EEENS4_14SM90_TMA_STOREES24_S26_S26_EEEvvEEEEvNT_6ParamsE)
        /*0038*/ 	.word	0x00000000


	//----- nvinfo : EIATTR_MIN_STACK_SIZE
	.align		4
.L_27:
        /*003c*/ 	.byte	0x04, 0x12
        /*003e*/ 	.short	(.L_29 - .L_28)
	.align		4
.L_28:
        /*0040*/ 	.word	index@(_ZN7cutlass13device_kernelINS_4gemm6kernel13GemmUniversalIN4cute5tupleIJiiiiEEENS1_10collective13CollectiveMmaINS1_35MainloopSm100TmaUmmaWarpSpecializedILi2ELi2ELi4ENS5_IJNS4_1CILi2EEENSA_ILi1EEESC_EEEEENS5_IJNSA_ILi128EEESF_NSA_ILi64EEEEEENS_6half_tENS5_IJSC_llEEESI_SJ_NS4_8TiledMMAINS4_8MMA_AtomIJNS4_26SM100_MMA_F16BF16_2x1SM_SSISI_SI_fLi128ELi128ELNS4_4UMMA5MajorE1ELSO_1ELNSN_7ScaleInE0ELSP_0EEEEEENS4_6LayoutINS5_IJSC_SC_SC_EEENS5_IJNSA_ILi0EEESU_SU_EEEEENS5_IJNS4_10UnderscoreESX_SX_EEEEENS4_18SM100_TMA_2SM_LOADENS4_14ComposedLayoutINS4_7SwizzleILi3ELi4ELi3EEENS4_18smem_ptr_flag_bitsILi16EEENSS_INS5_IJSG_NSA_ILi8EEEEEENS5_IJSC_SG_EEEEEEEvNS4_8identityES10_S1A_vS1B_EENS_8epilogue10collective18CollectiveEpilogueINS1D_23Sm100TmaWarpSpecializedILi4ELi2ELi16ELb1ELb0EEEJNS5_IJSG_SF_SG_EEENS5_IJNSS_ISG_SC_EENSS_INS5_IJNSA_ILi16EEESB_EEES18_EEEEESI_NS5_IJlSC_lEEESI_S1O_NS1D_6fusion15FusionCallbacksIS1H_NS1P_17LinearCombinationISI_fSI_fLNS_15FloatRoundStyleE2EEES1I_S1N_JEEENS4_5SM1004TMEM4LOAD26SM100_TMEM_LOAD_32dp32b16xENS4_13SM90_TMA_LOADENS11_INS12_ILi1ELi4ELi3EEES15_NSS_INS5_IJS16_S1K_EEENS5_IJS1K_SC_EEEEEEENS4_39AutoVectorizingCopyWithAssumedAlignmentILi128EEENS4_14SM90_TMA_STOREES24_S26_S26_EEEvvEEEEvNT_6ParamsE)
        /*0044*/ 	.word	0x00000000
.L_29:


//--------------------- .nv.compat                --------------------------
	.section	.nv.compat,"",@"SHT_CUDA_COMPAT_INFO"
	.align	4
        /*0000*/ 	.byte	0x02, 0x09, 0x01, 0x00, 0x02, 0x02, 0x02, 0x00, 0x02, 0x05, 0x05, 0x00, 0x03, 0x07, 0x01, 0x01
        /*0010*/ 	.byte	0x02, 0x03, 0x01, 0x00, 0x02, 0x06, 0x01, 0x00, 0x04, 0x0b, 0x08, 0x00, 0x09, 0x00, 0x00, 0x00
        /*0020*/ 	.byte	0x00, 0x00, 0x00, 0x00


//--------------------- .nv.info._ZN7cutlass13device_kernelINS_4gemm6kernel13GemmUniversalIN4cute5tupleIJiiiiEEENS1_10collective13CollectiveMmaINS1_35MainloopSm100TmaUmmaWarpSpecializedILi2ELi2ELi4ENS5_IJNS4_1CILi2EEENSA_ILi1EEESC_EEEEENS5_IJNSA_ILi128EEESF_NSA_ILi64EEEEEENS_6half_tENS5_IJSC_llEEESI_SJ_NS4_8TiledMMAINS4_8MMA_AtomIJNS4_26SM100_MMA_F16BF16_2x1SM_SSISI_SI_fLi128ELi128ELNS4_4UMMA5MajorE1ELSO_1ELNSN_7ScaleInE0ELSP_0EEEEEENS4_6LayoutINS5_IJSC_SC_SC_EEENS5_IJNSA_ILi0EEESU_SU_EEEEENS5_IJNS4_10UnderscoreESX_SX_EEEEENS4_18SM100_TMA_2SM_LOADENS4_14ComposedLayoutINS4_7SwizzleILi3ELi4ELi3EEENS4_18smem_ptr_flag_bitsILi16EEENSS_INS5_IJSG_NSA_ILi8EEEEEENS5_IJSC_SG_EEEEEEEvNS4_8identityES10_S1A_vS1B_EENS_8epilogue10collective18CollectiveEpilogueINS1D_23Sm100TmaWarpSpecializedILi4ELi2ELi16ELb1ELb0EEEJNS5_IJSG_SF_SG_EEENS5_IJNSS_ISG_SC_EENSS_INS5_IJNSA_ILi16EEESB_EEES18_EEEEESI_NS5_IJlSC_lEEESI_S1O_NS1D_6fusion15FusionCallbacksIS1H_NS1P_17LinearCombinationISI_fSI_fLNS_15FloatRoundStyleE2EEES1I_S1N_JEEENS4_5SM1004TMEM4LOAD26SM100_TMEM_LOAD_32dp32b16xENS4_13SM90_TMA_LOADENS11_INS12_ILi1ELi4ELi3EEES15_NSS_INS5_IJS16_S1K_EEENS5_IJS1K_SC_EEEEEEENS4_39AutoVectorizingCopyWithAssumedAlignmentILi128EEENS4_14SM90_TMA_STOREES24_S26_S26_EEEvvEEEEvNT_6ParamsE --------------------------
	.section	.nv.info._ZN7cutlass13device_kernelINS_4gemm6kernel13GemmUniversalIN4cute5tupleIJiiiiEEENS1_10collective13CollectiveMmaINS1_35MainloopSm100TmaUmmaWarpSpecializedILi2ELi2ELi4ENS5_IJNS4_1CILi2EEENSA_ILi1EEESC_EEEEENS5_IJNSA_ILi128EEESF_NSA_ILi64EEEEEENS_6half_tENS5_IJSC_llEEESI_SJ_NS4_8TiledMMAINS4_8MMA_AtomIJNS4_26SM100_MMA_F16BF16_2x1SM_SSISI_SI_fLi128ELi128ELNS4_4UMMA5MajorE1ELSO_1ELNSN_7ScaleInE0ELSP_0EEEEEENS4_6LayoutINS5_IJSC_SC_SC_EEENS5_IJNSA_ILi0EEESU_SU_EEEEENS5_IJNS4_10UnderscoreESX_SX_EEEEENS4_18SM100_TMA_2SM_LOADENS4_14ComposedLayoutINS4_7SwizzleILi3ELi4ELi3EEENS4_18smem_ptr_flag_bitsILi16EEENSS_INS5_IJSG_NSA_ILi8EEEEEENS5_IJSC_SG_EEEEEEEvNS4_8identityES10_S1A_vS1B_EENS_8epilogue10collective18CollectiveEpilogueINS1D_23Sm100TmaWarpSpecializedILi4ELi2ELi16ELb1ELb0EEEJNS5_IJSG_SF_SG_EEENS5_IJNSS_ISG_SC_EENSS_INS5_IJNSA_ILi16EEESB_EEES18_EEEEESI_NS5_IJlSC_lEEESI_S1O_NS1D_6fusion15FusionCallbacksIS1H_NS1P_17LinearCombinationISI_fSI_fLNS_15FloatRoundStyleE2EEES1I_S1N_JEEENS4_5SM1004TMEM4LOAD26SM100_TMEM_LOAD_32dp32b16xENS4_13SM90_TMA_LOADENS11_INS12_ILi1ELi4ELi3EEES15_NSS_INS5_IJS16_S1K_EEENS5_IJS1K_SC_EEEEEEENS4_39AutoVectorizingCopyWithAssumedAlignmentILi128EEENS4_14SM90_TMA_STOREES24_S26_S26_EEEvvEEEEvNT_6ParamsE,"",@"SHT_CUDA_INFO"
	.sectionflags	@""
	.align	4


	//----- nvinfo : EIATTR_CUDA_API_VERSION
	.align		4
        /*0000*/ 	.byte	0x04, 0x37
        /*0002*/ 	.short	(.L_31 - .L_30)
.L_30:
        /*0004*/ 	.word	0x00000082


	//----- nvinfo : EIATTR_KPARAM_INFO
	.align		4
.L_31:
        /*0008*/ 	.byte	0x04, 0x17
        /*000a*/ 	.short	(.L_33 - .L_32)
.L_32:
        /*000c*/ 	.word	0x00000000
        /*0010*/ 	.short	0x0000
        /*0012*/ 	.short	0x0000
        /*0014*/ 	.byte	0x00, 0xf0, 0x01, 0x20


	//----- nvinfo : EIATTR_AT_ENTRY_FRAGMENTS
	.align		4
.L_33:
        /*0018*/ 	.byte	0x04, 0x4f
        /*001a*/ 	.short	(.L_35 - .L_34)


	//   ....[0]....
.L_34:
        /*001c*/ 	.word	0x00000007


	//----- nvinfo : EIATTR_RESERVED_SMEM_USED
	.align		4
.L_35:
        /*0020*/ 	.byte	0x01, 0x41
	.zero		2


	//----- nvinfo : EIATTR_SPARSE_MMA_MASK
	.align		4
        /*0024*/ 	.byte	0x03, 0x50
        /*0026*/ 	.short	0x0000


	//----- nvinfo : EIATTR_TCGEN05_2CTA_USED
	.align		4
        /*0028*/ 	.byte	0x01, 0x52
	.zero		2


	//----- nvinfo : EIATTR_MAXREG_COUNT
	.align		4
        /*002c*/ 	.byte	0x03, 0x1b
        /*002e*/ 	.short	0x00ff


	//----- nvinfo : EIATTR_NUM_BARRIERS
	.align		4
        /*0030*/ 	.byte	0x02, 0x4c
        /*0032*/ 	.byte	0x07
	.zero		1


	//----- nvinfo : EIATTR_EXTERNS
	.align		4
        /*0034*/ 	.byte	0x04, 0x0f
        /*0036*/ 	.short	(.L_37 - .L_36)


	//   ....[0]....
	.align		4
.L_36:
        /*0038*/ 	.word	index@(__assertfail)


	//----- nvinfo : EIATTR_MERCURY_ISA_VERSION
	.align		4
.L_37:
        /*003c*/ 	.byte	0x03, 0x5f
        /*003e*/ 	.short	0x0101


	//----- nvinfo : EIATTR_INT_WARP_WIDE_INSTR_OFFSETS
	.align		4
        /*0040*/ 	.byte	0x04, 0x31
        /*0042*/ 	.short	(.L_39 - .L_38)


	//   ....[0]....
.L_38:
        /*0044*/ 	.word	0x00000cd0


	//   ....[1]....
        /*0048*/ 	.word	0x00000d70


	//   ....[2]....
        /*004c*/ 	.word	0x000020a0


	//   ....[3]....
        /*0050*/ 	.word	0x00003e40


	//   ....[4]....
        /*0054*/ 	.word	0x00003e60


	//   ....[5]....
        /*0058*/ 	.word	0x00003e90


	//   ....[6]....
        /*005c*/ 	.word	0x000047d0


	//   ....[7]....
        /*0060*/ 	.word	0x000047f0


	//   ....[8]....
        /*0064*/ 	.word	0x000048e0


	//   ....[9]....
        /*0068*/ 	.word	0x000049a0


	//   ....[10]....
        /*006c*/ 	.word	0x000049c0


	//   ....[11]....
        /*0070*/ 	.word	0x00004ab0


	//   ....[12]....
        /*0074*/ 	.word	0x00004b80


	//   ....[13]....
        /*0078*/ 	.word	0x00004ba0


	//   ....[14]....
        /*007c*/ 	.word	0x00004cd0


	//   ....[15]....
        /*0080*/ 	.word	0x00004e50


	//   ....[16]....
        /*0084*/ 	.word	0x00004e60


	//   ....[17]....
        /*0088*/ 	.word	0x00004ff0


	//----- nvinfo : EIATTR_COOP_GROUP_MASK_REGIDS
	.align		4
.L_39:
        /*008c*/ 	.byte	0x04, 0x29
        /*008e*/ 	.short	(.L_41 - .L_40)


	//   ....[0]....
.L_40:
        /*0090*/ 	.word	0xffffffff


	//   ....[1]....
        /*0094*/ 	.word	0xffffffff


	//   ....[2]....
        /*0098*/ 	.word	0xffffffff


	//   ....[3]....
        /*009c*/ 	.word	0xffffffff


	//   ....[4]....
        /*00a0*/ 	.word	0xffffffff


	//   ....[5]....
        /*00a4*/ 	.word	0xffffffff


	//   ....[6]....
        /*00a8*/ 	.word	0xffffffff


	//   ....[7]....
        /*00ac*/ 	.word	0xffffffff


	//   ....[8]....
        /*00b0*/ 	.word	0xffffffff


	//   ....[9]....
        /*00b4*/ 	.word	0xffffffff


	//   ....[10]....
        /*00b8*/ 	.word	0xffffffff


	//   ....[11]....
        /*00bc*/ 	.word	0xffffffff


	//   ....[12]....
        /*00c0*/ 	.word	0xffffffff


	//   ....[13]....
        /*00c4*/ 	.word	0xffffffff


	//----- nvinfo : EIATTR_COOP_GROUP_INSTR_OFFSETS
	.align		4
.L_41:
        /*00c8*/ 	.byte	0x04, 0x28
        /*00ca*/ 	.short	(.L_43 - .L_42)


	//   ....[0]....
.L_42:
        /*00cc*/ 	.word	0x000000c0


	//   ....[1]....
        /*00d0*/ 	.word	0x00000500


	//   ....[2]....
        /*00d4*/ 	.word	0x00000640


	//   ....[3]....
        /*00d8*/ 	.word	0x000007d0


	//   ....[4]....
        /*00dc*/ 	.word	0x000008c0


	//   ....[5]....
        /*00e0*/ 	.word	0x00000a20


	//   ....[6]....
        /*00e4*/ 	.word	0x00000bb0


	//   ....[7]....
        /*00e8*/ 	.word	0x00000df0


	//   ....[8]....
        /*00ec*/ 	.word	0x00001f80


	//   ....[9]....
        /*00f0*/ 	.word	0x00002c40


	//   ....[10]....
        /*00f4*/ 	.word	0x00003110


	//   ....[11]....
        /*00f8*/ 	.word	0x00003140


	//   ....[12]....
        /*00fc*/ 	.word	0x00003d40


	//   ....[13]....
        /*0100*/ 	.word	0x00003f50


	//----- nvinfo : EIATTR_VRC_CTA_INIT_COUNT
	.align		4
.L_43:
        /*0104*/ 	.byte	0x02, 0x4a
        /*0106*/ 	.byte	0x80
	.zero		1


	//----- nvinfo : EIATTR_SYSCALL_OFFSETS
	.align		4
        /*0108*/ 	.byte	0x04, 0x46
        /*010a*/ 	.short	(.L_45 - .L_44)


	//   ....[0]....
.L_44:
        /*010c*/ 	.word	0x00005ab0


	//   ....[1]....
        /*0110*/ 	.word	0x00005ba0


	//   ....[2]....
        /*0114*/ 	.word	0x000062e0


	//   ....[3]....
        /*0118*/ 	.word	0x00006c00


	//   ....[4]....
        /*011c*/ 	.word	0x000074c0


	//   ....[5]....
        /*0120*/ 	.word	0x00007d80


	//----- nvinfo : EIATTR_MBARRIER_INSTR_OFFSETS
	.align		4
.L_45:
        /*0124*/ 	.byte	0x04, 0x39
        /*0126*/ 	.short	(.L_47 - .L_46)


	//   ....[0]....
.L_46:
        /*0128*/ 	.word	0x000005f0
        /*012c*/ 	.word	0x000000ff
        /*0130*/ 	.word	0x00000000
        /*0134*/ 	.short	0x0100
        /*0136*/ 	.byte	0x08
	.zero		1


	//   ....[1]....
        /*0138*/ 	.word	0x00000600
        /*013c*/ 	.word	0x000000ff
        /*0140*/ 	.word	0x00000010
        /*0144*/ 	.short	0x0100
        /*0146*/ 	.byte	0x08
	.zero		1


	//   ....[2]....
        /*0148*/ 	.word	0x00000610
        /*014c*/ 	.word	0x000000ff
        /*0150*/ 	.word	0x00000008
        /*0154*/ 	.short	0x0100
        /*0156*/ 	.byte	0x08
	.zero		1


	//   ....[3]....
        /*0158*/ 	.word	0x00000620
        /*015c*/ 	.word	0x000000ff
        /*0160*/ 	.word	0x00000018
        /*0164*/ 	.short	0x0100
        /*0166*/ 	.byte	0x08
	.zero		1


	//   ....[4]....
        /*0168*/ 	.word	0x00000740
        /*016c*/ 	.word	0x000000ff
        /*0170*/ 	.word	0x00000020
        /*0174*/ 	.short	0x0100
        /*0176*/ 	.byte	0x09
	.zero		1


	//   ....[5]....
        /*0178*/ 	.word	0x00000750
        /*017c*/ 	.word	0x000000ff
        /*0180*/ 	.word	0x00000040
        /*0184*/ 	.short	0x0100
        /*0186*/ 	.byte	0x09
	.zero		1


	//   ....[6]....
        /*0188*/ 	.word	0x00000760
        /*018c*/ 	.word	0x000000ff
        /*0190*/ 	.word	0x00000028
        /*0194*/ 	.short	0x0100
        /*0196*/ 	.byte	0x09
	.zero		1


	//   ....[7]....
        /*0198*/ 	.word	0x00000770
        /*019c*/ 	.word	0x000000ff
        /*01a0*/ 	.word	0x00000048
        /*01a4*/ 	.short	0x0100
        /*01a6*/ 	.byte	0x09
	.zero		1


	//   ....[8]....
        /*01a8*/ 	.word	0x00000780
        /*01ac*/ 	.word	0x000000ff
        /*01b0*/ 	.word	0x00000030
        /*01b4*/ 	.short	0x0100
        /*01b6*/ 	.byte	0x09
	.zero		1


	//   ....[9]....
        /*01b8*/ 	.word	0x00000790
        /*01bc*/ 	.word	0x000000ff
        /*01c0*/ 	.word	0x00000050
        /*01c4*/ 	.short	0x0100
        /*01c6*/ 	.byte	0x09
	.zero		1


	//   ....[10]....
        /*01c8*/ 	.word	0x000007a0
        /*01cc*/ 	.word	0x000000ff
        /*01d0*/ 	.word	0x00000038
        /*01d4*/ 	.short	0x0100
        /*01d6*/ 	.byte	0x09
	.zero		1


	//   ....[11]....
        /*01d8*/ 	.word	0x000007b0
        /*01dc*/ 	.word	0x000000ff
        /*01e0*/ 	.word	0x00000058
        /*01e4*/ 	.short	0x0100
        /*01e6*/ 	.byte	0x09
	.zero		1


	//   ....[12]....
        /*01e8*/ 	.word	0x00000890
        /*01ec*/ 	.word	0x000000ff
        /*01f0*/ 	.word	0x00000060
        /*01f4*/ 	.short	0x0100
        /*01f6*/ 	.byte	0x08
	.zero		1


	//   ....[13]....
        /*01f8*/ 	.word	0x000008a0
        /*01fc*/ 	.word	0x000000ff
        /*0200*/ 	.word	0x00000068
        /*0204*/ 	.short	0x0100
        /*0206*/ 	.byte	0x08
	.zero		1


	//   ....[14]....
        /*0208*/ 	.word	0x000009d0
        /*020c*/ 	.word	0x000000ff
        /*0210*/ 	.word	0x00000070
        /*0214*/ 	.short	0x0100
        /*0216*/ 	.byte	0x08
	.zero		1


	//   ....[15]....
        /*0218*/ 	.word	0x000009e0
        /*021c*/ 	.word	0x000000ff
        /*0220*/ 	.word	0x00000080
        /*0224*/ 	.short	0x0100
        /*0226*/ 	.byte	0x08
	.zero		1


	//   ....[16]....
        /*0228*/ 	.word	0x000009f0
        /*022c*/ 	.word	0x000000ff
        /*0230*/ 	.word	0x00000078
        /*0234*/ 	.short	0x0100
        /*0236*/ 	.byte	0x08
	.zero		1


	//   ....[17]....
        /*0238*/ 	.word	0x00000a00
        /*023c*/ 	.word	0x000000ff
        /*0240*/ 	.word	0x00000088
        /*0244*/ 	.short	0x0100
        /*0246*/ 	.byte	0x08
	.zero		1


	//   ....[18]....
        /*0248*/ 	.word	0x00000b20
        /*024c*/ 	.word	0x000000ff
        /*0250*/ 	.word	0x00000090
        /*0254*/ 	.short	0x0100
        /*0256*/ 	.byte	0x09
	.zero		1


	//   ....[19]....
        /*0258*/ 	.word	0x00000b30
        /*025c*/ 	.word	0x000000ff
        /*0260*/ 	.word	0x000000b0
        /*0264*/ 	.short	0x0100
        /*0266*/ 	.byte	0x09
	.zero		1


	//   ....[20]....
        /*0268*/ 	.word	0x00000b40
        /*026c*/ 	.word	0x000000ff
        /*0270*/ 	.word	0x00000098
        /*0274*/ 	.short	0x0100
        /*0276*/ 	.byte	0x09
	.zero		1


	//   ....[21]....
        /*0278*/ 	.word	0x00000b50
        /*027c*/ 	.word	0x000000ff
        /*0280*/ 	.word	0x000000b8
        /*0284*/ 	.short	0x0100
        /*0286*/ 	.byte	0x09
	.zero		1


	//   ....[22]....
        /*0288*/ 	.word	0x00000b60
        /*028c*/ 	.word	0x000000ff
        /*0290*/ 	.word	0x000000a0
        /*0294*/ 	.short	0x0100
        /*0296*/ 	.byte	0x09
	.zero		1


	//   ....[23]....
        /*0298*/ 	.word	0x00000b70
        /*029c*/ 	.word	0x000000ff
        /*02a0*/ 	.word	0x000000c0
        /*02a4*/ 	.short	0x0100
        /*02a6*/ 	.byte	0x09
	.zero		1


	//   ....[24]....
        /*02a8*/ 	.word	0x00000b80
        /*02ac*/ 	.word	0x000000ff
        /*02b0*/ 	.word	0x000000a8
        /*02b4*/ 	.short	0x0100
        /*02b6*/ 	.byte	0x09
	.zero		1


	//   ....[25]....
        /*02b8*/ 	.word	0x00000b90
        /*02bc*/ 	.word	0x000000ff
        /*02c0*/ 	.word	0x000000c8
        /*02c4*/ 	.short	0x0100
        /*02c6*/ 	.byte	0x09
	.zero		1


	//   ....[26]....
        /*02c8*/ 	.word	0x00000c80
        /*02cc*/ 	.word	0x000000ff
        /*02d0*/ 	.word	0x000000d0
        /*02d4*/ 	.short	0x0100
        /*02d6*/ 	.byte	0x08
	.zero		1


	//   ....[27]....
        /*02d8*/ 	.word	0x00000c90
        /*02dc*/ 	.word	0x000000ff
        /*02e0*/ 	.word	0x000000e0
        /*02e4*/ 	.short	0x0100
        /*02e6*/ 	.byte	0x08
	.zero		1


	//   ....[28]....
        /*02e8*/ 	.word	0x00000ca0
        /*02ec*/ 	.word	0x000000ff
        /*02f0*/ 	.word	0x000000d8
        /*02f4*/ 	.short	0x0100
        /*02f6*/ 	.byte	0x08
	.zero		1


	//   ....[29]....
        /*02f8*/ 	.word	0x00000cb0
        /*02fc*/ 	.word	0x000000ff
        /*0300*/ 	.word	0x000000e8
        /*0304*/ 	.short	0x0100
        /*0306*/ 	.byte	0x08
	.zero		1


	//   ....[30]....
        /*0308*/ 	.word	0x00000da0
        /*030c*/ 	.word	0x000000ff
        /*0310*/ 	.word	0x000000f0
        /*0314*/ 	.short	0x0100
        /*0316*/ 	.byte	0x07
	.zero		1


	//   ....[31]....
        /*0318*/ 	.word	0x000017b0
        /*031c*/ 	.word	0x00000003
        /*0320*/ 	.word	0x000000e0
        /*0324*/ 	.short	0x010a
        /*0326*/ 	.byte	0xff
	.zero		1


	//   ....[32]....
        /*0328*/ 	.word	0x000017e0
        /*032c*/ 	.word	0x00000003
        /*0330*/ 	.word	0x000000d0
        /*0334*/ 	.short	0x0101
        /*0336*/ 	.byte	0xff
	.zero		1


	//   ....[33]....
        /*0338*/ 	.word	0x000018e0
        /*033c*/ 	.word	0x000000ff
        /*0340*/ 	.word	0x00000010
        /*0344*/ 	.short	0x010a
        /*0346*/ 	.byte	0x08
	.zero		1


	//   ....[34]....
        /*0348*/ 	.word	0x000019a0
        /*034c*/ 	.word	0x000000ff
        /*0350*/ 	.word	0x00000010
        /*0354*/ 	.short	0x010a
        /*0356*/ 	.byte	0x21
	.zero		1


	//   ....[35]....
        /*0358*/ 	.word	0x00001b60
        /*035c*/ 	.word	0x000000ff
        /*0360*/ 	.word	0x00000010
        /*0364*/ 	.short	0x010a
        /*0366*/ 	.byte	0x08
	.zero		1


	//   ....[36]....
        /*0368*/ 	.word	0x00001c40
        /*036c*/ 	.word	0x000000ff
        /*0370*/ 	.word	0x00000068
        /*0374*/ 	.short	0x0101
        /*0376*/ 	.byte	0x06
	.zero		1


	//   ....[37]....
        /*0378*/ 	.word	0x00001c60
        /*037c*/ 	.word	0x000000ff
        /*0380*/ 	.word	0x00000010
        /*0384*/ 	.short	0x010a
        /*0386*/ 	.byte	0x08
	.zero		1


	//   ....[38]....
        /*0388*/ 	.word	0x00001ce0
        /*038c*/ 	.word	0x000000ff
        /*0390*/ 	.word	0x00000010
        /*0394*/ 	.short	0x010a
        /*0396*/ 	.byte	0x11
	.zero		1


	//   ....[39]....
        /*0398*/ 	.word	0x00001e70
        /*039c*/ 	.word	0x000000ff
        /*03a0*/ 	.word	0x00000010
        /*03a4*/ 	.short	0x010a
        /*03a6*/ 	.byte	0x08
	.zero		1


	//   ....[40]....
        /*03a8*/ 	.word	0x00001fb0
        /*03ac*/ 	.word	0x00000002
        /*03b0*/ 	.word	0x00000070
        /*03b4*/ 	.short	0x010a
        /*03b6*/ 	.byte	0xff
	.zero		1


	//   ....[41]....
        /*03b8*/ 	.word	0x00002070
        /*03bc*/ 	.word	0x00000002
        /*03c0*/ 	.word	0x00000000
        /*03c4*/ 	.short	0x0101
        /*03c6*/ 	.byte	0xff
	.zero		1


	//   ....[42]....
        /*03c8*/ 	.word	0x000025d0
        /*03cc*/ 	.word	0x000000ff
        /*03d0*/ 	.word	0x00000000
        /*03d4*/ 	.short	0x010a
        /*03d6*/ 	.byte	0x04
	.zero		1


	//   ....[43]....
        /*03d8*/ 	.word	0x00002670
        /*03dc*/ 	.word	0x00000000
        /*03e0*/ 	.word	0x00000000
        /*03e4*/ 	.short	0x010a
        /*03e6*/ 	.byte	0xff
	.zero		1


	//   ....[44]....
        /*03e8*/ 	.word	0x000027a0
        /*03ec*/ 	.word	0x00000000
        /*03f0*/ 	.word	0x000000d0
        /*03f4*/ 	.short	0x010a
        /*03f6*/ 	.byte	0xff
	.zero		1


	//   ....[45]....
        /*03f8*/ 	.word	0x00002810
        /*03fc*/ 	.word	0x00000004
        /*0400*/ 	.word	0x00000000
        /*0404*/ 	.short	0x0101
        /*0406*/ 	.byte	0xff
	.zero		1


	//   ....[46]....
        /*0408*/ 	.word	0x00002830
        /*040c*/ 	.word	0x000000ff
        /*0410*/ 	.word	0x00000080
        /*0414*/ 	.short	0x010a
        /*0416*/ 	.byte	0x05
	.zero		1


	//   ....[47]....
        /*0418*/ 	.word	0x00002950
        /*041c*/ 	.word	0x00000000
        /*0420*/ 	.word	0x00000070
        /*0424*/ 	.short	0x010a
        /*0426*/ 	.byte	0xff
	.zero		1


	//   ....[48]....
        /*0428*/ 	.word	0x00002a50
        /*042c*/ 	.word	0x00000000
        /*0430*/ 	.word	0x00000000
        /*0434*/ 	.short	0x0101
        /*0436*/ 	.byte	0xff
	.zero		1


	//   ....[49]....
        /*0438*/ 	.word	0x00002ae0
        /*043c*/ 	.word	0x000000ff
        /*0440*/ 	.word	0x00000080
        /*0444*/ 	.short	0x0106
        /*0446*/ 	.byte	0x05
	.zero		1


	//   ....[50]....
        /*0448*/ 	.word	0x00002b00
        /*044c*/ 	.word	0x000000ff
        /*0450*/ 	.word	0x00000080
        /*0454*/ 	.short	0x010a
        /*0456*/ 	.byte	0x05
	.zero		1


	//   ....[51]....
        /*0458*/ 	.word	0x00002b90
        /*045c*/ 	.word	0x000000ff
        /*0460*/ 	.word	0x00000080
        /*0464*/ 	.short	0x0106
        /*0466*/ 	.byte	0x04
	.zero		1


	//   ....[52]....
        /*0468*/ 	.word	0x00002bd0
        /*046c*/ 	.word	0x00000000
        /*0470*/ 	.word	0x00000080
        /*0474*/ 	.short	0x010a
        /*0476*/ 	.byte	0xff
	.zero		1


	//   ....[53]....
        /*0478*/ 	.word	0x00002e10
        /*047c*/ 	.word	0x000000ff
        /*0480*/ 	.word	0x00000008
        /*0484*/ 	.short	0x010a
        /*0486*/ 	.byte	0x06
	.zero		1


	//   ....[54]....
        /*0488*/ 	.word	0x00002e30
        /*048c*/ 	.word	0x000000ff
        /*0490*/ 	.word	0x00000008
        /*0494*/ 	.short	0x010a
        /*0496*/ 	.byte	0x06
	.zero		1


	//   ....[55]....
        /*0498*/ 	.word	0x00002fc0
        /*049c*/ 	.word	0x000000ff
        /*04a0*/ 	.word	0x00000008
        /*04a4*/ 	.short	0x010a
        /*04a6*/ 	.byte	0x06
	.zero		1


	//   ....[56]....
        /*04a8*/ 	.word	0x00002fe0
        /*04ac*/ 	.word	0x000000ff
        /*04b0*/ 	.word	0x00000008
        /*04b4*/ 	.short	0x010a
        /*04b6*/ 	.byte	0x06
	.zero		1


	//   ....[57]....
        /*04b8*/ 	.word	0x000030a0
        /*04bc*/ 	.word	0x000000ff
        /*04c0*/ 	.word	0x00000000
        /*04c4*/ 	.short	0x0101
        /*04c6*/ 	.byte	0x07
	.zero		1


	//   ....[58]....
        /*04c8*/ 	.word	0x000033c0
        /*04cc*/ 	.word	0x00000000
        /*04d0*/ 	.word	0x00000070
        /*04d4*/ 	.short	0x010a
        /*04d6*/ 	.byte	0xff
	.zero		1


	//   ....[59]....
        /*04d8*/ 	.word	0x00003480
        /*04dc*/ 	.word	0x00000000
        /*04e0*/ 	.word	0x00000000
        /*04e4*/ 	.short	0x0101
        /*04e6*/ 	.byte	0xff
	.zero		1


	//   ....[60]....
        /*04e8*/ 	.word	0x00003540
        /*04ec*/ 	.word	0x000000ff
        /*04f0*/ 	.word	0x00000000
        /*04f4*/ 	.short	0x010a
        /*04f6*/ 	.byte	0x08
	.zero		1


	//   ....[61]....
        /*04f8*/ 	.word	0x00003550
        /*04fc*/ 	.word	0x000000ff
        /*0500*/ 	.word	0x000000b0
        /*0504*/ 	.short	0x010a
        /*0506*/ 	.byte	0x09
	.zero		1


	//   ....[62]....
        /*0508*/ 	.word	0x00003600
        /*050c*/ 	.word	0x000000ff
        /*0510*/ 	.word	0x00000000
        /*0514*/ 	.short	0x010a
        /*0516*/ 	.byte	0x08
	.zero		1


	//   ....[63]....
        /*0518*/ 	.word	0x00003730
        /*051c*/ 	.word	0x000000ff
        /*0520*/ 	.word	0x00000000
        /*0524*/ 	.short	0x010a
        /*0526*/ 	.byte	0x1e
	.zero		1


	//   ....[64]....
        /*0528*/ 	.word	0x00003a30
        /*052c*/ 	.word	0x000000ff
        /*0530*/ 	.word	0x00000000
        /*0534*/ 	.short	0x010a
        /*0536*/ 	.byte	0x08
	.zero		1


	//   ....[65]....
        /*0538*/ 	.word	0x00003ac0
        /*053c*/ 	.word	0x000000ff
        /*0540*/ 	.word	0x00000000
        /*0544*/ 	.short	0x010a
        /*0546*/ 	.byte	0x08
	.zero		1


	//   ....[66]....
        /*0548*/ 	.word	0x00003b50
        /*054c*/ 	.word	0x000000ff
        /*0550*/ 	.word	0x00000000
        /*0554*/ 	.short	0x010a
        /*0556*/ 	.byte	0x08
	.zero		1


	//   ....[67]....
        /*0558*/ 	.word	0x00003bf0
        /*055c*/ 	.word	0x00000000
        /*0560*/ 	.word	0x00000000
        /*0564*/ 	.short	0x010a
        /*0566*/ 	.byte	0xff
	.zero		1


	//   ....[68]....
        /*0568*/ 	.word	0x00003c30
        /*056c*/ 	.word	0x00000000
        /*0570*/ 	.word	0x00000000
        /*0574*/ 	.short	0x010a
        /*0576*/ 	.byte	0xff
	.zero		1


	//   ....[69]....
        /*0578*/ 	.word	0x00003ca0
        /*057c*/ 	.word	0x000000ff
        /*0580*/ 	.word	0x00000000
        /*0584*/ 	.short	0x0101
        /*0586*/ 	.byte	0x05
	.zero		1


	//   ....[70]....
        /*0588*/ 	.word	0x00003ce0
        /*058c*/ 	.word	0x000000ff
        /*0590*/ 	.word	0x000000f0
        /*0594*/ 	.short	0x010a
        /*0596*/ 	.byte	0x07
	.zero		1


	//   ....[71]....
        /*0598*/ 	.word	0x00003d30
        /*059c*/ 	.word	0x000000ff
        /*05a0*/ 	.word	0x00000000
        /*05a4*/ 	.short	0x0101
        /*05a6*/ 	.byte	0x05
	.zero		1


	//   ....[72]....
        /*05a8*/ 	.word	0x00004180
        /*05ac*/ 	.word	0x00000000
        /*05b0*/ 	.word	0x00000070
        /*05b4*/ 	.short	0x010a
        /*05b6*/ 	.byte	0xff
	.zero		1


	//   ....[73]....
        /*05b8*/ 	.word	0x00004240
        /*05bc*/ 	.word	0x00000000
        /*05c0*/ 	.word	0x00000000
        /*05c4*/ 	.short	0x0101
        /*05c6*/ 	.byte	0xff
	.zero		1


	//   ....[74]....
        /*05c8*/ 	.word	0x00004560
        /*05cc*/ 	.word	0x000000ff
        /*05d0*/ 	.word	0x00000068
        /*05d4*/ 	.short	0x010a
        /*05d6*/ 	.byte	0x07
	.zero		1


	//   ....[75]....
        /*05d8*/ 	.word	0x00004750
        /*05dc*/ 	.word	0x000000ff
        /*05e0*/ 	.word	0x00000040
        /*05e4*/ 	.short	0x010a
        /*05e6*/ 	.byte	0x07
	.zero		1


	//   ....[76]....
        /*05e8*/ 	.word	0x00004940
        /*05ec*/ 	.word	0x000000ff
        /*05f0*/ 	.word	0x00000020
        /*05f4*/ 	.short	0x010b
        /*05f6*/ 	.byte	0x07
	.zero		1


	//   ....[77]....
        /*05f8*/ 	.word	0x00004950
        /*05fc*/ 	.word	0x000000ff
        /*0600*/ 	.word	0x00000000
        /*0604*/ 	.short	0x0101
        /*0606*/ 	.byte	0x0e
	.zero		1


	//   ....[78]....
        /*0608*/ 	.word	0x00004970
        /*060c*/ 	.word	0x000000ff
        /*0610*/ 	.word	0x00000048
        /*0614*/ 	.short	0x010a
        /*0616*/ 	.byte	0x07
	.zero		1


	//   ....[79]....
        /*0618*/ 	.word	0x00004b20
        /*061c*/ 	.word	0x000000ff
        /*0620*/ 	.word	0x00000028
        /*0624*/ 	.short	0x010b
        /*0626*/ 	.byte	0x07
	.zero		1


	//   ....[80]....
        /*0628*/ 	.word	0x00004b30
        /*062c*/ 	.word	0x000000ff
        /*0630*/ 	.word	0x00000000
        /*0634*/ 	.short	0x0101
        /*0636*/ 	.byte	0x0e
	.zero		1


	//   ....[81]....
        /*0638*/ 	.word	0x00004b40
        /*063c*/ 	.word	0x000000ff
        /*0640*/ 	.word	0x00000050
        /*0644*/ 	.short	0x010a
        /*0646*/ 	.byte	0x07
	.zero		1


	//   ....[82]....
        /*0648*/ 	.word	0x00004d70
        /*064c*/ 	.word	0x000000ff
        /*0650*/ 	.word	0x00000030
        /*0654*/ 	.short	0x010b
        /*0656*/ 	.byte	0x07
	.zero		1


	//   ....[83]....
        /*0658*/ 	.word	0x00004de0
        /*065c*/ 	.word	0x000000ff
        /*0660*/ 	.word	0x00000000
        /*0664*/ 	.short	0x0101
        /*0666*/ 	.byte	0x0e
	.zero		1


	//   ....[84]....
        /*0668*/ 	.word	0x00004e20
        /*066c*/ 	.word	0x000000ff
        /*0670*/ 	.word	0x00000058
        /*0674*/ 	.short	0x010a
        /*0676*/ 	.byte	0x07
	.zero		1


	//   ....[85]....
        /*0678*/ 	.word	0x00005050
        /*067c*/ 	.word	0x000000ff
        /*0680*/ 	.word	0x00000038
        /*0684*/ 	.short	0x010b
        /*0686*/ 	.byte	0x07
	.zero		1


	//   ....[86]....
        /*0688*/ 	.word	0x00005070
        /*068c*/ 	.word	0x000000ff
        /*0690*/ 	.word	0x00000000
        /*0694*/ 	.short	0x0101
        /*0696*/ 	.byte	0x0d
	.zero		1


	//   ....[87]....
        /*0698*/ 	.word	0x000050a0
        /*069c*/ 	.word	0x000000ff
        /*06a0*/ 	.word	0x00000040
        /*06a4*/ 	.short	0x010a
        /*06a6*/ 	.byte	0x07
	.zero		1


	//   ....[88]....
        /*06a8*/ 	.word	0x000050c0
        /*06ac*/ 	.word	0x000000ff
        /*06b0*/ 	.word	0x00000048
        /*06b4*/ 	.short	0x010a
        /*06b6*/ 	.byte	0x07
	.zero		1


	//   ....[89]....
        /*06b8*/ 	.word	0x000050e0
        /*06bc*/ 	.word	0x000000ff
        /*06c0*/ 	.word	0x00000050
        /*06c4*/ 	.short	0x010a
        /*06c6*/ 	.byte	0x07
	.zero		1


	//   ....[90]....
        /*06c8*/ 	.word	0x00005120
        /*06cc*/ 	.word	0x00000000
        /*06d0*/ 	.word	0x00000058
        /*06d4*/ 	.short	0x010a
        /*06d6*/ 	.byte	0xff
	.zero		1


	//   ....[91]....
        /*06d8*/ 	.word	0x00005470
        /*06dc*/ 	.word	0x00000000
        /*06e0*/ 	.word	0x00000070
        /*06e4*/ 	.short	0x010a
        /*06e6*/ 	.byte	0xff
	.zero		1


	//   ....[92]....
        /*06e8*/ 	.word	0x00005580
        /*06ec*/ 	.word	0x00000000
        /*06f0*/ 	.word	0x00000000
        /*06f4*/ 	.short	0x0101
        /*06f6*/ 	.byte	0xff
	.zero		1


	//   ....[93]....
        /*06f8*/ 	.word	0x00005fa0
        /*06fc*/ 	.word	0x000000ff
        /*0700*/ 	.word	0x00000020
        /*0704*/ 	.short	0x010a
        /*0706*/ 	.byte	0x30
	.zero		1


	//   ....[94]....
        /*0708*/ 	.word	0x00005fe0
        /*070c*/ 	.word	0x0000004a
        /*0710*/ 	.word	0x00000090
        /*0714*/ 	.short	0x010a
        /*0716*/ 	.byte	0xff
	.zero		1


	//   ....[95]....
        /*0718*/ 	.word	0x000060f0
        /*071c*/ 	.word	0x000000ff
        /*0720*/ 	.word	0x00000020
        /*0724*/ 	.short	0x010a
        /*0726*/ 	.byte	0x30
	.zero		1


	//   ....[96]....
        /*0728*/ 	.word	0x000061c0
        /*072c*/ 	.word	0x0000004a
        /*0730*/ 	.word	0x00000090
        /*0734*/ 	.short	0x010a
        /*0736*/ 	.byte	0xff
	.zero		1


	//   ....[97]....
        /*0738*/ 	.word	0x00006970
        /*073c*/ 	.word	0x00000000
        /*0740*/ 	.word	0x00000000
        /*0744*/ 	.short	0x0101
        /*0746*/ 	.byte	0xff
	.zero		1


	//   ....[98]....
        /*0748*/ 	.word	0x00006980
        /*074c*/ 	.word	0x00000003
        /*0750*/ 	.word	0x00000020
        /*0754*/ 	.short	0x010a
        /*0756*/ 	.byte	0xff
	.zero		1


	//   ....[99]....
        /*0758*/ 	.word	0x00006a40
        /*075c*/ 	.word	0x00000003
        /*0760*/ 	.word	0x00000020
        /*0764*/ 	.short	0x010a
        /*0766*/ 	.byte	0xff
	.zero		1


	//   ....[100]....
        /*0768*/ 	.word	0x00007230
        /*076c*/ 	.word	0x00000052
        /*0770*/ 	.word	0x00000000
        /*0774*/ 	.short	0x0101
        /*0776*/ 	.byte	0xff
	.zero		1


	//   ....[101]....
        /*0778*/ 	.word	0x00007250
        /*077c*/ 	.word	0x00000053
        /*0780*/ 	.word	0x00000020
        /*0784*/ 	.short	0x010a
        /*0786*/ 	.byte	0xff
	.zero		1


	//   ....[102]....
        /*0788*/ 	.word	0x00007300
        /*078c*/ 	.word	0x00000053
        /*0790*/ 	.word	0x00000020
        /*0794*/ 	.short	0x010a
        /*0796*/ 	.byte	0xff
	.zero		1


	//   ....[103]....
        /*0798*/ 	.word	0x00007af0
        /*079c*/ 	.word	0x00000052
        /*07a0*/ 	.word	0x00000000
        /*07a4*/ 	.short	0x0101
        /*07a6*/ 	.byte	0xff
	.zero		1


	//   ....[104]....
        /*07a8*/ 	.word	0x00007b10
        /*07ac*/ 	.word	0x00000058
        /*07b0*/ 	.word	0x00000020
        /*07b4*/ 	.short	0x010a
        /*07b6*/ 	.byte	0xff
	.zero		1


	//   ....[105]....
        /*07b8*/ 	.word	0x00007bc0
        /*07bc*/ 	.word	0x00000058
        /*07c0*/ 	.word	0x00000020
        /*07c4*/ 	.short	0x010a
        /*07c6*/ 	.byte	0xff
	.zero		1


	//   ....[106]....
        /*07c8*/ 	.word	0x00007e70
        /*07cc*/ 	.word	0x0000004a
        /*07d0*/ 	.word	0x00000000
        /*07d4*/ 	.short	0x0101
        /*07d6*/ 	.byte	0xff
	.zero		1


	//   ....[107]....
        /*07d8*/ 	.word	0x00008400
        /*07dc*/ 	.word	0x00000002
        /*07e0*/ 	.word	0x00000000
        /*07e4*/ 	.short	0x0101
        /*07e6*/ 	.byte	0xff
	.zero		1


	//   ....[108]....
        /*07e8*/ 	.word	0x00008670
        /*07ec*/ 	.word	0x000000ff
        /*07f0*/ 	.word	0x00000000
        /*07f4*/ 	.short	0x0101
        /*07f6*/ 	.byte	0x04
	.zero		1


	//   ....[109]....
        /*07f8*/ 	.word	0x00008690
        /*07fc*/ 	.word	0x00000003
        /*0800*/ 	.word	0x000000e0
        /*0804*/ 	.short	0x010a
        /*0806*/ 	.byte	0xff
	.zero		1


	//   ....[110]....
        /*0808*/ 	.word	0x000086f0
        /*080c*/ 	.word	0x00000002
        /*0810*/ 	.word	0x00000010
        /*0814*/ 	.short	0x010a
        /*0816*/ 	.byte	0xff
	.zero		1


	//   ....[111]....
        /*0818*/ 	.word	0x00008750
        /*081c*/ 	.word	0x00000002
        /*0820*/ 	.word	0x00000010
        /*0824*/ 	.short	0x010a
        /*0826*/ 	.byte	0xff
	.zero		1


	//   ....[112]....
        /*0828*/ 	.word	0x000087a0
        /*082c*/ 	.word	0x00000002
        /*0830*/ 	.word	0x00000070
        /*0834*/ 	.short	0x010a
        /*0836*/ 	.byte	0xff
	.zero		1


	//   ....[113]....
        /*0838*/ 	.word	0x00008800
        /*083c*/ 	.word	0x00000000
        /*0840*/ 	.word	0x00000000
        /*0844*/ 	.short	0x010a
        /*0846*/ 	.byte	0xff
	.zero		1


	//   ....[114]....
        /*0848*/ 	.word	0x00008850
        /*084c*/ 	.word	0x00000000
        /*0850*/ 	.word	0x000000d0
        /*0854*/ 	.short	0x010a
        /*0856*/ 	.byte	0xff
	.zero		1


	//   ....[115]....
        /*0858*/ 	.word	0x000088b0
        /*085c*/ 	.word	0x00000000
        /*0860*/ 	.word	0x00000080
        /*0864*/ 	.short	0x010a
        /*0866*/ 	.byte	0xff
	.zero		1


	//   ....[116]....
        /*0868*/ 	.word	0x00008900
        /*086c*/ 	.word	0x00000000
        /*0870*/ 	.word	0x00000070
        /*0874*/ 	.short	0x010a
        /*0876*/ 	.byte	0xff
	.zero		1


	//   ....[117]....
        /*0878*/ 	.word	0x00008960
        /*087c*/ 	.word	0x00000000
        /*0880*/ 	.word	0x00000080
        /*0884*/ 	.short	0x010a
        /*0886*/ 	.byte	0xff
	.zero		1


	//   ....[118]....
        /*0888*/ 	.word	0x000089c0
        /*088c*/ 	.word	0x00000004
        /*0890*/ 	.word	0x00000008
        /*0894*/ 	.short	0x010a
        /*0896*/ 	.byte	0xff
	.zero		1


	//   ....[119]....
        /*0898*/ 	.word	0x00008aa0
        /*089c*/ 	.word	0x00000002
        /*08a0*/ 	.word	0x00000008
        /*08a4*/ 	.short	0x010a
        /*08a6*/ 	.byte	0xff
	.zero		1


	//   ....[120]....
        /*08a8*/ 	.word	0x00008af0
        /*08ac*/ 	.word	0x00000000
        /*08b0*/ 	.word	0x00000070
        /*08b4*/ 	.short	0x010a
        /*08b6*/ 	.byte	0xff
	.zero		1


	//   ....[121]....
        /*08b8*/ 	.word	0x00008b50
        /*08bc*/ 	.word	0x00000000
        /*08c0*/ 	.word	0x000000b0
        /*08c4*/ 	.short	0x010a
        /*08c6*/ 	.byte	0xff
	.zero		1


	//   ....[122]....
        /*08c8*/ 	.word	0x00008bb0
        /*08cc*/ 	.word	0x00000000
        /*08d0*/ 	.word	0x00000000
        /*08d4*/ 	.short	0x010a
        /*08d6*/ 	.byte	0xff
	.zero		1


	//   ....[123]....
        /*08d8*/ 	.word	0x00008c10
        /*08dc*/ 	.word	0x00000000
        /*08e0*/ 	.word	0x00000000
        /*08e4*/ 	.short	0x010a
        /*08e6*/ 	.byte	0xff
	.zero		1


	//   ....[124]....
        /*08e8*/ 	.word	0x00008c70
        /*08ec*/ 	.word	0x00000000
        /*08f0*/ 	.word	0x00000000
        /*08f4*/ 	.short	0x010a
        /*08f6*/ 	.byte	0xff
	.zero		1


	//   ....[125]....
        /*08f8*/ 	.word	0x00008cd0
        /*08fc*/ 	.word	0x00000000
        /*0900*/ 	.word	0x00000000
        /*0904*/ 	.short	0x010a
        /*0906*/ 	.byte	0xff
	.zero		1


	//   ....[126]....
        /*0908*/ 	.word	0x00008d30
        /*090c*/ 	.word	0x00000000
        /*0910*/ 	.word	0x000000f0
        /*0914*/ 	.short	0x010a
        /*0916*/ 	.byte	0xff
	.zero		1


	//   ....[127]....
        /*0918*/ 	.word	0x00008d80
        /*091c*/ 	.word	0x00000000
        /*0920*/ 	.word	0x00000070
        /*0924*/ 	.short	0x010a
        /*0926*/ 	.byte	0xff
	.zero		1


	//   ....[128]....
        /*0928*/ 	.word	0x00008de0
        /*092c*/ 	.word	0x00000000
        /*0930*/ 	.word	0x00000068
        /*0934*/ 	.short	0x010a
        /*0936*/ 	.byte	0xff
	.zero		1


	//   ....[129]....
        /*0938*/ 	.word	0x00008e40
        /*093c*/ 	.word	0x00000003
        /*0940*/ 	.word	0x00000040
        /*0944*/ 	.short	0x010a
        /*0946*/ 	.byte	0xff
	.zero		1


	//   ....[130]....
        /*0948*/ 	.word	0x00008ea0
        /*094c*/ 	.word	0x00000003
        /*0950*/ 	.word	0x00000048
        /*0954*/ 	.short	0x010a
        /*0956*/ 	.byte	0xff
	.zero		1


	//   ....[131]....
        /*0958*/ 	.word	0x00008f00
        /*095c*/ 	.word	0x00000003
        /*0960*/ 	.word	0x00000050
        /*0964*/ 	.short	0x010a
        /*0966*/ 	.byte	0xff
	.zero		1


	//   ....[132]....
        /*0968*/ 	.word	0x00008f60
        /*096c*/ 	.word	0x00000003
        /*0970*/ 	.word	0x00000058
        /*0974*/ 	.short	0x010a
        /*0976*/ 	.byte	0xff
	.zero		1


	//   ....[133]....
        /*0978*/ 	.word	0x00008fc0
        /*097c*/ 	.word	0x00000000
        /*0980*/ 	.word	0x00000040
        /*0984*/ 	.short	0x010a
        /*0986*/ 	.byte	0xff
	.zero		1


	//   ....[134]....
        /*0988*/ 	.word	0x00009020
        /*098c*/ 	.word	0x00000000
        /*0990*/ 	.word	0x00000048
        /*0994*/ 	.short	0x010a
        /*0996*/ 	.byte	0xff
	.zero		1


	//   ....[135]....
        /*0998*/ 	.word	0x00009080
        /*099c*/ 	.word	0x00000000
        /*09a0*/ 	.word	0x00000050
        /*09a4*/ 	.short	0x010a
        /*09a6*/ 	.byte	0xff
	.zero		1


	//   ....[136]....
        /*09a8*/ 	.word	0x000090d0
        /*09ac*/ 	.word	0x00000000
        /*09b0*/ 	.word	0x00000070
        /*09b4*/ 	.short	0x010a
        /*09b6*/ 	.byte	0xff
	.zero		1


	//   ....[137]....
        /*09b8*/ 	.word	0x00009130
        /*09bc*/ 	.word	0x00000000
        /*09c0*/ 	.word	0x00000020
        /*09c4*/ 	.short	0x010a
        /*09c6*/ 	.byte	0xff
	.zero		1


	//   ....[138]....
        /*09c8*/ 	.word	0x00009180
        /*09cc*/ 	.word	0x0000004a
        /*09d0*/ 	.word	0x00000090
        /*09d4*/ 	.short	0x010a
        /*09d6*/ 	.byte	0xff
	.zero		1


	//   ....[139]....
        /*09d8*/ 	.word	0x000091d0
        /*09dc*/ 	.word	0x00000003
        /*09e0*/ 	.word	0x00000020
        /*09e4*/ 	.short	0x010a
        /*09e6*/ 	.byte	0xff
	.zero		1


	//   ....[140]....
        /*09e8*/ 	.word	0x00009220
        /*09ec*/ 	.word	0x00000053
        /*09f0*/ 	.word	0x00000020
        /*09f4*/ 	.short	0x010a
        /*09f6*/ 	.byte	0xff
	.zero		1


	//   ....[141]....
        /*09f8*/ 	.word	0x00009270
        /*09fc*/ 	.word	0x00000058
        /*0a00*/ 	.word	0x00000020
        /*0a04*/ 	.short	0x010a
        /*0a06*/ 	.byte	0xff
	.zero		1


	//----- nvinfo : EIATTR_NUM_MBARRIERS
	.align		4
.L_47:
        /*0a08*/ 	.byte	0x03, 0x38
        /*0a0a*/ 	.short	0x001f


	//----- nvinfo : EIATTR_EXIT_INSTR_OFFSETS
	.align		4
        /*0a0c*/ 	.byte	0x04, 0x1c
        /*0a0e*/ 	.short	(.L_49 - .L_48)


	//   ....[0]....
.L_48:
        /*0a10*/ 	.word	0x000026a0


	//   ....[1]....
        /*0a14*/ 	.word	0x00002ba0


	//   ....[2]....
        /*0a18*/ 	.word	0x00002c00


	//   ....[3]....
        /*0a1c*/ 	.word	0x00003f60


	//   ....[4]....
        /*0a20*/ 	.word	0x00005150


	//   ....[5]....
        /*0a24*/ 	.word	0x00005190


	//   ....[6]....
        /*0a28*/ 	.word	0x00008560


	//   ....[7]....
        /*0a2c*/ 	.word	0x000085e0


	//   ....[8]....
        /*0a30*/ 	.word	0x00008610


	//   ....[9]....
        /*0a34*/ 	.word	0x00008680


	//----- nvinfo : EIATTR_MAX_THREADS
	.align		4
.L_49:
        /*0a38*/ 	.byte	0x04, 0x05
        /*0a3a*/ 	.short	(.L_51 - .L_50)
.L_50:
        /*0a3c*/ 	.word	0x00000100
        /*0a40*/ 	.word	0x00000001
        /*0a44*/ 	.word	0x00000001


	//----- nvinfo : EIATTR_CRS_STACK_SIZE
	.align		4
.L_51:
        /*0a48*/ 	.byte	0x04, 0x1e
        /*0a4a*/ 	.short	(.L_53 - .L_52)
.L_52:
        /*0a4c*/ 	.word	0x00000000


	//----- nvinfo : EIATTR_CBANK_PARAM_SIZE
	.align		4
.L_53:
        /*0a50*/ 	.byte	0x03, 0x19
        /*0a52*/ 	.short	0x0800


	//----- nvinfo : EIATTR_PARAM_CBANK
	.align		4
        /*0a54*/ 	.byte	0x04, 0x0a
        /*0a56*/ 	.short	(.L_55 - .L_54)
	.align		4
.L_54:
        /*0a58*/ 	.word	index@(.nv.constant0._ZN7cutlass13device_kernelINS_4gemm6kernel13GemmUniversalIN4cute5tupleIJiiiiEEENS1_10collective13CollectiveMmaINS1_35MainloopSm100TmaUmmaWarpSpecializedILi2ELi2ELi4ENS5_IJNS4_1CILi2EEENSA_ILi1EEESC_EEEEENS5_IJNSA_ILi128EEESF_NSA_ILi64EEEEEENS_6half_tENS5_IJSC_llEEESI_SJ_NS4_8TiledMMAINS4_8MMA_AtomIJNS4_26SM100_MMA_F16BF16_2x1SM_SSISI_SI_fLi128ELi128ELNS4_4UMMA5MajorE1ELSO_1ELNSN_7ScaleInE0ELSP_0EEEEEENS4_6LayoutINS5_IJSC_SC_SC_EEENS5_IJNSA_ILi0EEESU_SU_EEEEENS5_IJNS4_10UnderscoreESX_SX_EEEEENS4_18SM100_TMA_2SM_LOADENS4_14ComposedLayoutINS4_7SwizzleILi3ELi4ELi3EEENS4_18smem_ptr_flag_bitsILi16EEENSS_INS5_IJSG_NSA_ILi8EEEEEENS5_IJSC_SG_EEEEEEEvNS4_8identityES10_S1A_vS1B_EENS_8epilogue10collective18CollectiveEpilogueINS1D_23Sm100TmaWarpSpecializedILi4ELi2ELi16ELb1ELb0EEEJNS5_IJSG_SF_SG_EEENS5_IJNSS_ISG_SC_EENSS_INS5_IJNSA_ILi16EEESB_EEES18_EEEEESI_NS5_IJlSC_lEEESI_S1O_NS1D_6fusion15FusionCallbacksIS1H_NS1P_17LinearCombinationISI_fSI_fLNS_15FloatRoundStyleE2EEES1I_S1N_JEEENS4_5SM1004TMEM4LOAD26SM100_TMEM_LOAD_32dp32b16xENS4_13SM90_TMA_LOADENS11_INS12_ILi1ELi4ELi3EEES15_NSS_INS5_IJS16_S1K_EEENS5_IJS1K_SC_EEEEEEENS4_39AutoVectorizingCopyWithAssumedAlignmentILi128EEENS4_14SM90_TMA_STOREES24_S26_S26_EEEvvEEEEvNT_6ParamsE)
        /*0a5c*/ 	.short	0x0380
        /*0a5e*/ 	.short	0x0800


	//----- nvinfo : EIATTR_SW_WAR
	.align		4
.L_55:
        /*0a60*/ 	.byte	0x04, 0x36
        /*0a62*/ 	.short	(.L_57 - .L_56)
.L_56:
        /*0a64*/ 	.word	0x00000008
.L_57:


//--------------------- .nv.callgraph             --------------------------
	.section	.nv.callgraph,"",@"SHT_CUDA_CALLGRAPH"
	.align	4
	.sectionentsize	8
	.align		4
        /*0000*/ 	.word	0x00000000
	.align		4
        /*0004*/ 	.word	0xffffffff
	.align		4
        /*0008*/ 	.word	index@(_ZN7cutlass13device_kernelINS_4gemm6kernel13GemmUniversalIN4cute5tupleIJiiiiEEENS1_10collective13CollectiveMmaINS1_35MainloopSm100TmaUmmaWarpSpecializedILi2ELi2ELi4ENS5_IJNS4_1CILi2EEENSA_ILi1EEESC_EEEEENS5_IJNSA_ILi128EEESF_NSA_ILi64EEEEEENS_6half_tENS5_IJSC_llEEESI_SJ_NS4_8TiledMMAINS4_8MMA_AtomIJNS4_26SM100_MMA_F16BF16_2x1SM_SSISI_SI_fLi128ELi128ELNS4_4UMMA5MajorE1ELSO_1ELNSN_7ScaleInE0ELSP_0EEEEEENS4_6LayoutINS5_IJSC_SC_SC_EEENS5_IJNSA_ILi0EEESU_SU_EEEEENS5_IJNS4_10UnderscoreESX_SX_EEEEENS4_18SM100_TMA_2SM_LOADENS4_14ComposedLayoutINS4_7SwizzleILi3ELi4ELi3EEENS4_18smem_ptr_flag_bitsILi16EEENSS_INS5_IJSG_NSA_ILi8EEEEEENS5_IJSC_SG_EEEEEEEvNS4_8identityES10_S1A_vS1B_EENS_8epilogue10collective18CollectiveEpilogueINS1D_23Sm100TmaWarpSpecializedILi4ELi2ELi16ELb1ELb0EEEJNS5_IJSG_SF_SG_EEENS5_IJNSS_ISG_SC_EENSS_INS5_IJNSA_ILi16EEESB_EEES18_EEEEESI_NS5_IJlSC_lEEESI_S1O_NS1D_6fusion15FusionCallbacksIS1H_NS1P_17LinearCombinationISI_fSI_fLNS_15FloatRoundStyleE2EEES1I_S1N_JEEENS4_5SM1004TMEM4LOAD26SM100_TMEM_LOAD_32dp32b16xENS4_13SM90_TMA_LOADENS11_INS12_ILi1ELi4ELi3EEES15_NSS_INS5_IJS16_S1K_EEENS5_IJS1K_SC_EEEEEEENS4_39AutoVectorizingCopyWithAssumedAlignmentILi128EEENS4_14SM90_TMA_STOREES24_S26_S26_EEEvvEEEEvNT_6ParamsE)
	.align		4
        /*000c*/ 	.word	index@(__assertfail)
	.align		4
        /*0010*/ 	.word	0x00000000
	.align		4
        /*0014*/ 	.word	0xfffffffe
	.align		4
        /*0018*/ 	.word	0x00000000
	.align		4
        /*001c*/ 	.word	0xfffffffd
	.align		4
        /*0020*/ 	.word	0x00000000
	.align		4
        /*0024*/ 	.word	0xfffffffc


//--------------------- .nv.constant4             --------------------------
	.section	.nv.constant4,"a",@progbits
	.align	8
	.align		8
.nv.constant4:
        /*0000*/ 	.dword	__assertfail
	.align		8
        /*0008*/ 	.dword	__unnamed_1
	.align		8
        /*0010*/ 	.dword	__unnamed_2
	.align		8
        /*0018*/ 	.dword	_ZN40_INTERNAL_6f778245_4_k_cu_3dc38a47_275214cuda3std3__45__cpo5beginE
	.align		8
        /*0020*/ 	.dword	_ZN40_INTERNAL_6f778245_4_k_cu_3dc38a47_275214cuda3std3__45__cpo3endE
	.align		8
        /*0028*/ 	.dword	_ZN40_INTERNAL_6f778245_4_k_cu_3dc38a47_275214cuda3std3__45__cpo6cbeginE
	.align		8
        /*0030*/ 	.dword	_ZN40_INTERNAL_6f778245_4_k_cu_3dc38a47_275214cuda3std3__45__cpo4cendE
	.align		8
        /*0038*/ 	.dword	_ZN40_INTERNAL_6f778245_4_k_cu_3dc38a47_275214cuda3std3__442_GLOBAL__N__6f778245_4_k_cu_3dc38a47_275216ignoreE
	.align		8
        /*0040*/ 	.dword	_ZN40_INTERNAL_6f778245_4_k_cu_3dc38a47_275214cuda3std3__419piecewise_constructE
	.align		8
        /*0048*/ 	.dword	_ZN40_INTERNAL_6f778245_4_k_cu_3dc38a47_275214cuda3std3__48in_placeE
	.align		8
        /*0050*/ 	.dword	_ZN40_INTERNAL_6f778245_4_k_cu_3dc38a47_275214cuda3std6ranges3__45__cpo4swapE
	.align		8
        /*0058*/ 	.dword	_ZN40_INTERNAL_6f778245_4_k_cu_3dc38a47_275214cuda3std6ranges3__45__cpo9iter_moveE
	.align		8
        /*0060*/ 	.dword	_ZN40_INTERNAL_6f778245_4_k_cu_3dc38a47_275214cute7productE
	.align		8
        /*0068*/ 	.dword	_ZN40_INTERNAL_6f778245_4_k_cu_3dc38a47_275214cute1_E
	.align		8
        /*0070*/ 	.dword	$str$25
	.align		8
        /*0078*/ 	.dword	$str$26
	.align		8
        /*0080*/ 	.dword	$str$27
	.align		8
        /*0088*/ 	.dword	$str$28


//--------------------- .text._ZN7cutlass13device_kernelINS_4gemm6kernel13GemmUniversalIN4cute5tupleIJiiiiEEENS1_10collective13CollectiveMmaINS1_35MainloopSm100TmaUmmaWarpSpecializedILi2ELi2ELi4ENS5_IJNS4_1CILi2EEENSA_ILi1EEESC_EEEEENS5_IJNSA_ILi128EEESF_NSA_ILi64EEEEEENS_6half_tENS5_IJSC_llEEESI_SJ_NS4_8TiledMMAINS4_8MMA_AtomIJNS4_26SM100_MMA_F16BF16_2x1SM_SSISI_SI_fLi128ELi128ELNS4_4UMMA5MajorE1ELSO_1ELNSN_7ScaleInE0ELSP_0EEEEEENS4_6LayoutINS5_IJSC_SC_SC_EEENS5_IJNSA_ILi0EEESU_SU_EEEEENS5_IJNS4_10UnderscoreESX_SX_EEEEENS4_18SM100_TMA_2SM_LOADENS4_14ComposedLayoutINS4_7SwizzleILi3ELi4ELi3EEENS4_18smem_ptr_flag_bitsILi16EEENSS_INS5_IJSG_NSA_ILi8EEEEEENS5_IJSC_SG_EEEEEEEvNS4_8identityES10_S1A_vS1B_EENS_8epilogue10collective18CollectiveEpilogueINS1D_23Sm100TmaWarpSpecializedILi4ELi2ELi16ELb1ELb0EEEJNS5_IJSG_SF_SG_EEENS5_IJNSS_ISG_SC_EENSS_INS5_IJNSA_ILi16EEESB_EEES18_EEEEESI_NS5_IJlSC_lEEESI_S1O_NS1D_6fusion15FusionCallbacksIS1H_NS1P_17LinearCombinationISI_fSI_fLNS_15FloatRoundStyleE2EEES1I_S1N_JEEENS4_5SM1004TMEM4LOAD26SM100_TMEM_LOAD_32dp32b16xENS4_13SM90_TMA_LOADENS11_INS12_ILi1ELi4ELi3EEES15_NSS_INS5_IJS16_S1K_EEENS5_IJS1K_SC_EEEEEEENS4_39AutoVectorizingCopyWithAssumedAlignmentILi128EEENS4_14SM90_TMA_STOREES24_S26_S26_EEEvvEEEEvNT_6ParamsE --------------------------
	.section	.text._ZN7cutlass13device_kernelINS_4gemm6kernel13GemmUniversalIN4cute5tupleIJiiiiEEENS1_10collective13CollectiveMmaINS1_35MainloopSm100TmaUmmaWarpSpecializedILi2ELi2ELi4ENS5_IJNS4_1CILi2EEENSA_ILi1EEESC_EEEEENS5_IJNSA_ILi128EEESF_NSA_ILi64EEEEEENS_6half_tENS5_IJSC_llEEESI_SJ_NS4_8TiledMMAINS4_8MMA_AtomIJNS4_26SM100_MMA_F16BF16_2x1SM_SSISI_SI_fLi128ELi128ELNS4_4UMMA5MajorE1ELSO_1ELNSN_7ScaleInE0ELSP_0EEEEEENS4_6LayoutINS5_IJSC_SC_SC_EEENS5_IJNSA_ILi0EEESU_SU_EEEEENS5_IJNS4_10UnderscoreESX_SX_EEEEENS4_18SM100_TMA_2SM_LOADENS4_14ComposedLayoutINS4_7SwizzleILi3ELi4ELi3EEENS4_18smem_ptr_flag_bitsILi16EEENSS_INS5_IJSG_NSA_ILi8EEEEEENS5_IJSC_SG_EEEEEEEvNS4_8identityES10_S1A_vS1B_EENS_8epilogue10collective18CollectiveEpilogueINS1D_23Sm100TmaWarpSpecializedILi4ELi2ELi16ELb1ELb0EEEJNS5_IJSG_SF_SG_EEENS5_IJNSS_ISG_SC_EENSS_INS5_IJNSA_ILi16EEESB_EEES18_EEEEESI_NS5_IJlSC_lEEESI_S1O_NS1D_6fusion15FusionCallbacksIS1H_NS1P_17LinearCombinationISI_fSI_fLNS_15FloatRoundStyleE2EEES1I_S1N_JEEENS4_5SM1004TMEM4LOAD26SM100_TMEM_LOAD_32dp32b16xENS4_13SM90_TMA_LOADENS11_INS12_ILi1ELi4ELi3EEES15_NSS_INS5_IJS16_S1K_EEENS5_IJS1K_SC_EEEEEEENS4_39AutoVectorizingCopyWithAssumedAlignmentILi128EEENS4_14SM90_TMA_STOREES24_S26_S26_EEEvvEEEEvNT_6ParamsE,"ax",@progbits
	.align	128
.text._ZN7cutlass13device_kernelINS_4gemm6kernel13GemmUniversalIN4cute5tupleIJiiiiEEENS1_10collective13CollectiveMmaINS1_35MainloopSm100TmaUmmaWarpSpecializedILi2ELi2ELi4ENS5_IJNS4_1CILi2EEENSA_ILi1EEESC_EEEEENS5_IJNSA_ILi128EEESF_NSA_ILi64EEEEEENS_6half_tENS5_IJSC_llEEESI_SJ_NS4_8TiledMMAINS4_8MMA_AtomIJNS4_26SM100_MMA_F16BF16_2x1SM_SSISI_SI_fLi128ELi128ELNS4_4UMMA5MajorE1ELSO_1ELNSN_7ScaleInE0ELSP_0EEEEEENS4_6LayoutINS5_IJSC_SC_SC_EEENS5_IJNSA_ILi0EEESU_SU_EEEEENS5_IJNS4_10UnderscoreESX_SX_EEEEENS4_18SM100_TMA_2SM_LOADENS4_14ComposedLayoutINS4_7SwizzleILi3ELi4ELi3EEENS4_18smem_ptr_flag_bitsILi16EEENSS_INS5_IJSG_NSA_ILi8EEEEEENS5_IJSC_SG_EEEEEEEvNS4_8identityES10_S1A_vS1B_EENS_8epilogue10collective18CollectiveEpilogueINS1D_23Sm100TmaWarpSpecializedILi4ELi2ELi16ELb1ELb0EEEJNS5_IJSG_SF_SG_EEENS5_IJNSS_ISG_SC_EENSS_INS5_IJNSA_ILi16EEESB_EEES18_EEEEESI_NS5_IJlSC_lEEESI_S1O_NS1D_6fusion15FusionCallbacksIS1H_NS1P_17LinearCombinationISI_fSI_fLNS_15FloatRoundStyleE2EEES1I_S1N_JEEENS4_5SM1004TMEM4LOAD26SM100_TMEM_LOAD_32dp32b16xENS4_13SM90_TMA_LOADENS11_INS12_ILi1ELi4ELi3EEES15_NSS_INS5_IJS16_S1K_EEENS5_IJS1K_SC_EEEEEEENS4_39AutoVectorizingCopyWithAssumedAlignmentILi128EEENS4_14SM90_TMA_STOREES24_S26_S26_EEEvvEEEEvNT_6ParamsE:
        .type           _ZN7cutlass13device_kernelINS_4gemm6kernel13GemmUniversalIN4cute5tupleIJiiiiEEENS1_10collective13CollectiveMmaINS1_35MainloopSm100TmaUmmaWarpSpecializedILi2ELi2ELi4ENS5_IJNS4_1CILi2EEENSA_ILi1EEESC_EEEEENS5_IJNSA_ILi128EEESF_NSA_ILi64EEEEEENS_6half_tENS5_IJSC_llEEESI_SJ_NS4_8TiledMMAINS4_8MMA_AtomIJNS4_26SM100_MMA_F16BF16_2x1SM_SSISI_SI_fLi128ELi128ELNS4_4UMMA5MajorE1ELSO_1ELNSN_7ScaleInE0ELSP_0EEEEEENS4_6LayoutINS5_IJSC_SC_SC_EEENS5_IJNSA_ILi0EEESU_SU_EEEEENS5_IJNS4_10UnderscoreESX_SX_EEEEENS4_18SM100_TMA_2SM_LOADENS4_14ComposedLayoutINS4_7SwizzleILi3ELi4ELi3EEENS4_18smem_ptr_flag_bitsILi16EEENSS_INS5_IJSG_NSA_ILi8EEEEEENS5_IJSC_SG_EEEEEEEvNS4_8identityES10_S1A_vS1B_EENS_8epilogue10collective18CollectiveEpilogueINS1D_23Sm100TmaWarpSpecializedILi4ELi2ELi16ELb1ELb0EEEJNS5_IJSG_SF_SG_EEENS5_IJNSS_ISG_SC_EENSS_INS5_IJNSA_ILi16EEESB_EEES18_EEEEESI_NS5_IJlSC_lEEESI_S1O_NS1D_6fusion15FusionCallbacksIS1H_NS1P_17LinearCombinationISI_fSI_fLNS_15FloatRoundStyleE2EEES1I_S1N_JEEENS4_5SM1004TMEM4LOAD26SM100_TMEM_LOAD_32dp32b16xENS4_13SM90_TMA_LOADENS11_INS12_ILi1ELi4ELi3EEES15_NSS_INS5_IJS16_S1K_EEENS5_IJS1K_SC_EEEEEEENS4_39AutoVectorizingCopyWithAssumedAlignmentILi128EEENS4_14SM90_TMA_STOREES24_S26_S26_EEEvvEEEEvNT_6ParamsE,@function
        .size           _ZN7cutlass13device_kernelINS_4gemm6kernel13GemmUniversalIN4cute5tupleIJiiiiEEENS1_10collective13CollectiveMmaINS1_35MainloopSm100TmaUmmaWarpSpecializedILi2ELi2ELi4ENS5_IJNS4_1CILi2EEENSA_ILi1EEESC_EEEEENS5_IJNSA_ILi128EEESF_NSA_ILi64EEEEEENS_6half_tENS5_IJSC_llEEESI_SJ_NS4_8TiledMMAINS4_8MMA_AtomIJNS4_26SM100_MMA_F16BF16_2x1SM_SSISI_SI_fLi128ELi128ELNS4_4UMMA5MajorE1ELSO_1ELNSN_7ScaleInE0ELSP_0EEEEEENS4_6LayoutINS5_IJSC_SC_SC_EEENS5_IJNSA_ILi0EEESU_SU_EEEEENS5_IJNS4_10UnderscoreESX_SX_EEEEENS4_18SM100_TMA_2SM_LOADENS4_14ComposedLayoutINS4_7SwizzleILi3ELi4ELi3EEENS4_18smem_ptr_flag_bitsILi16EEENSS_INS5_IJSG_NSA_ILi8EEEEEENS5_IJSC_SG_EEEEEEEvNS4_8identityES10_S1A_vS1B_EENS_8epilogue10collective18CollectiveEpilogueINS1D_23Sm100TmaWarpSpecializedILi4ELi2ELi16ELb1ELb0EEEJNS5_IJSG_SF_SG_EEENS5_IJNSS_ISG_SC_EENSS_INS5_IJNSA_ILi16EEESB_EEES18_EEEEESI_NS5_IJlSC_lEEESI_S1O_NS1D_6fusion15FusionCallbacksIS1H_NS1P_17LinearCombinationISI_fSI_fLNS_15FloatRoundStyleE2EEES1I_S1N_JEEENS4_5SM1004TMEM4LOAD26SM100_TMEM_LOAD_32dp32b16xENS4_13SM90_TMA_LOADENS11_INS12_ILi1ELi4ELi3EEES15_NSS_INS5_IJS16_S1K_EEENS5_IJS1K_SC_EEEEEEENS4_39AutoVectorizingCopyWithAssumedAlignmentILi128EEENS4_14SM90_TMA_STOREES24_S26_S26_EEEvvEEEEvNT_6ParamsE,(.L_x_191 - _ZN7cutlass13device_kernelINS_4gemm6kernel13GemmUniversalIN4cute5tupleIJiiiiEEENS1_10collective13CollectiveMmaINS1_35MainloopSm100TmaUmmaWarpSpecializedILi2ELi2ELi4ENS5_IJNS4_1CILi2EEENSA_ILi1EEESC_EEEEENS5_IJNSA_ILi128EEESF_NSA_ILi64EEEEEENS_6half_tENS5_IJSC_llEEESI_SJ_NS4_8TiledMMAINS4_8MMA_AtomIJNS4_26SM100_MMA_F16BF16_2x1SM_SSISI_SI_fLi128ELi128ELNS4_4UMMA5MajorE1ELSO_1ELNSN_7ScaleInE0ELSP_0EEEEEENS4_6LayoutINS5_IJSC_SC_SC_EEENS5_IJNSA_ILi0EEESU_SU_EEEEENS5_IJNS4_10UnderscoreESX_SX_EEEEENS4_18SM100_TMA_2SM_LOADENS4_14ComposedLayoutINS4_7SwizzleILi3ELi4ELi3EEENS4_18smem_ptr_flag_bitsILi16EEENSS_INS5_IJSG_NSA_ILi8EEEEEENS5_IJSC_SG_EEEEEEEvNS4_8identityES10_S1A_vS1B_EENS_8epilogue10collective18CollectiveEpilogueINS1D_23Sm100TmaWarpSpecializedILi4ELi2ELi16ELb1ELb0EEEJNS5_IJSG_SF_SG_EEENS5_IJNSS_ISG_SC_EENSS_INS5_IJNSA_ILi16EEESB_EEES18_EEEEESI_NS5_IJlSC_lEEESI_S1O_NS1D_6fusion15FusionCallbacksIS1H_NS1P_17LinearCombinationISI_fSI_fLNS_15FloatRoundStyleE2EEES1I_S1N_JEEENS4_5SM1004TMEM4LOAD26SM100_TMEM_LOAD_32dp32b16xENS4_13SM90_TMA_LOADENS11_INS12_ILi1ELi4ELi3EEES15_NSS_INS5_IJS16_S1K_EEENS5_IJS1K_SC_EEEEEEENS4_39AutoVectorizingCopyWithAssumedAlignmentILi128EEENS4_14SM90_TMA_STOREES24_S26_S26_EEEvvEEEEvNT_6ParamsE)
        .other          _ZN7cutlass13device_kernelINS_4gemm6kernel13GemmUniversalIN4cute5tupleIJiiiiEEENS1_10collective13CollectiveMmaINS1_35MainloopSm100TmaUmmaWarpSpecializedILi2ELi2ELi4ENS5_IJNS4_1CILi2EEENSA_ILi1EEESC_EEEEENS5_IJNSA_ILi128EEESF_NSA_ILi64EEEEEENS_6half_tENS5_IJSC_llEEESI_SJ_NS4_8TiledMMAINS4_8MMA_AtomIJNS4_26SM100_MMA_F16BF16_2x1SM_SSISI_SI_fLi128ELi128ELNS4_4UMMA5MajorE1ELSO_1ELNSN_7ScaleInE0ELSP_0EEEEEENS4_6LayoutINS5_IJSC_SC_SC_EEENS5_IJNSA_ILi0EEESU_SU_EEEEENS5_IJNS4_10UnderscoreESX_SX_EEEEENS4_18SM100_TMA_2SM_LOADENS4_14ComposedLayoutINS4_7SwizzleILi3ELi4ELi3EEENS4_18smem_ptr_flag_bitsILi16EEENSS_INS5_IJSG_NSA_ILi8EEEEEENS5_IJSC_SG_EEEEEEEvNS4_8identityES10_S1A_vS1B_EENS_8epilogue10collective18CollectiveEpilogueINS1D_23Sm100TmaWarpSpecializedILi4ELi2ELi16ELb1ELb0EEEJNS5_IJSG_SF_SG_EEENS5_IJNSS_ISG_SC_EENSS_INS5_IJNSA_ILi16EEESB_EEES18_EEEEESI_NS5_IJlSC_lEEESI_S1O_NS1D_6fusion15FusionCallbacksIS1H_NS1P_17LinearCombinationISI_fSI_fLNS_15FloatRoundStyleE2EEES1I_S1N_JEEENS4_5SM1004TMEM4LOAD26SM100_TMEM_LOAD_32dp32b16xENS4_13SM90_TMA_LOADENS11_INS12_ILi1ELi4ELi3EEES15_NSS_INS5_IJS16_S1K_EEENS5_IJS1K_SC_EEEEEEENS4_39AutoVectorizingCopyWithAssumedAlignmentILi128EEENS4_14SM90_TMA_STOREES24_S26_S26_EEEvvEEEEvNT_6ParamsE,@"STO_CUDA_ENTRY STV_DEFAULT"
_ZN7cutlass13device_kernelINS_4gemm6kernel13GemmUniversalIN4cute5tupleIJiiiiEEENS1_10collective13CollectiveMmaINS1_35MainloopSm100TmaUmmaWarpSpecializedILi2ELi2ELi4ENS5_IJNS4_1CILi2EEENSA_ILi1EEESC_EEEEENS5_IJNSA_ILi128EEESF_NSA_ILi64EEEEEENS_6half_tENS5_IJSC_llEEESI_SJ_NS4_8TiledMMAINS4_8MMA_AtomIJNS4_26SM100_MMA_F16BF16_2x1SM_SSISI_SI_fLi128ELi128ELNS4_4UMMA5MajorE1ELSO_1ELNSN_7ScaleInE0ELSP_0EEEEEENS4_6LayoutINS5_IJSC_SC_SC_EEENS5_IJNSA_ILi0EEESU_SU_EEEEENS5_IJNS4_10UnderscoreESX_SX_EEEEENS4_18SM100_TMA_2SM_LOADENS4_14ComposedLayoutINS4_7SwizzleILi3ELi4ELi3EEENS4_18smem_ptr_flag_bitsILi16EEENSS_INS5_IJSG_NSA_ILi8EEEEEENS5_IJSC_SG_EEEEEEEvNS4_8identityES10_S1A_vS1B_EENS_8epilogue10collective18CollectiveEpilogueINS1D_23Sm100TmaWarpSpecializedILi4ELi2ELi16ELb1ELb0EEEJNS5_IJSG_SF_SG_EEENS5_IJNSS_ISG_SC_EENSS_INS5_IJNSA_ILi16EEESB_EEES18_EEEEESI_NS5_IJlSC_lEEESI_S1O_NS1D_6fusion15FusionCallbacksIS1H_NS1P_17LinearCombinationISI_fSI_fLNS_15FloatRoundStyleE2EEES1I_S1N_JEEENS4_5SM1004TMEM4LOAD26SM100_TMEM_LOAD_32dp32b16xENS4_13SM90_TMA_LOADENS11_INS12_ILi1ELi4ELi3EEES15_NSS_INS5_IJS16_S1K_EEENS5_IJS1K_SC_EEEEEEENS4_39AutoVectorizingCopyWithAssumedAlignmentILi128EEENS4_14SM90_TMA_STOREES24_S26_S26_EEEvvEEEEvNT_6ParamsE:
[----:B------:R-:W1:Y:S01]  /*0000*/  LDC R1, c[0x0][0x37c] ;  /* 0x0000df00ff017b82 */ /* 0x000e620000000800 */
[----:B------:R-:W2:Y:S01]  /*0010*/  S2R R72, SR_TID.X ;  /* 0x0000000000487919 */ /* 0x000ea20000002100 */
[----:B------:R-:W3:Y:S06]  /*0020*/  LDCU.64 UR6, c[0x0][0x890] ;  /* 0x00011200ff0677ac */ /* 0x000eec0008000a00 */
[----:B------:R-:W4:Y:S01]  /*0030*/  S2UR UR37, SR_CgaCtaId ;  /* 0x00000000002579c3 */ /* 0x000f220000008800 */
[----:B------:R-:W-:Y:S02]  /*0040*/  PRMT R59, RZ, 0x7610, R59 ;  /* 0x00007610ff3b7816 */ /* 0x000fe4000000003b */
[----:B------:R-:W-:Y:S01]  /*0050*/  ELECT P1, URZ, PT ;  /* 0x0000000000ff782f */ /* 0x000fe20003820000 */
[----:B------:R-:W1:Y:S01]  /*0060*/  LDCU.64 UR46, c[0x0][0x358] ;  /* 0x00006b00ff2e77ac */ /* 0x000e620008000a00 */
[----:B---3--:R-:W-:-:S04]  /*0070*/  UISETP.NE.U32.AND UP0, UPT, UR6, URZ, UPT ;  /* 0x000000ff0600728c */ /* 0x008fc8000bf05070 */
[----:B------:R-:W-:Y:S02]  /*0080*/  UISETP.NE.AND.EX UP0, UPT, UR7, URZ, UPT, UP0 ;  /* 0x000000ff0700728c */ /* 0x000fe4000bf05300 */
[----:B----4-:R-:W-:Y:S02]  /*0090*/  ULOP3.LUT UR5, UR37, 0x1, URZ, 0xc0, !UPT ;  /* 0x0000000125057892 */ /* 0x010fe4000f8ec0ff */
[----:B------:R-:W-:Y:S01]  /*00a0*/  ULOP3.LUT UR4, UR37, 0x1, URZ, 0x3c, !UPT ;  /* 0x0000000125047892 */ /* 0x000fe2000f8e3cff */
[----:B--2---:R-:W-:-:S05]  /*00b0*/  SHF.R.U32.HI R66, RZ, 0x5, R72 ;  /* 0x00000005ff427819 */ /* 0x004fca0000011648 */
[----:B------:R-:W2:Y:S02]  /*00c0*/  SHFL.IDX PT, R0, R66, RZ, 0x1f ;  /* 0x00001fff42007589 */ /* 0x000ea400000e0000 */
[----:B--2---:R-:W-:Y:S01]  /*00d0*/  R2UR UR10, R0 ;  /* 0x00000000000a72ca */ /* 0x004fe200000e0000 */
[----:B-1----:R-:W-:-:S14]  /*00e0*/  BRA.U UP0, `(.L_x_0) ;  /* 0x00000001002c7547 */ /* 0x002fdc000b800000 */
[----:B------:R-:W1:Y:S02]  /*00f0*/  LDCU.64 UR8, c[0x0][0x888] ;  /* 0x00011100ff0877ac */ /* 0x000e640008000a00 */
[----:B-1----:R-:W-:-:S04]  /*0100*/  UISETP.NE.U32.AND UP0, UPT, UR8, URZ, UPT ;  /* 0x000000ff0800728c */ /* 0x002fc8000bf05070 */
[----:B------:R-:W-:-:S09]  /*0110*/  UISETP.NE.AND.EX UP0, UPT, UR9, URZ, UPT, UP0 ;  /* 0x000000ff0900728c */ /* 0x000fd2000bf05300 */
[----:B------:R-:W-:Y:S05]  /*0120*/  BRA.U !UP0, `(.L_x_1) ;  /* 0x0000000108107547 */ /* 0x000fea000b800000 */
[----:B------:R-:W1:Y:S02]  /*0130*/  LDC.64 R2, c[0x0][0x888] ;  /* 0x00022200ff027b82 */ /* 0x000e640000000a00 */
[----:B-1----:R1:W5:Y:S01]  /*0140*/  LDG.E R35, desc[UR46][R2.64] ;  /* 0x0000002e02237981 */ /* 0x002362000c1e1900 */
[----:B------:R-:W-:Y:S01]  /*0150*/  HFMA2 R59, -RZ, RZ, 0, 5.9604644775390625e-08 ;  /* 0x00000001ff3b7431 */ /* 0x000fe200000001ff */
[----:B------:R-:W-:Y:S05]  /*0160*/  BRA `(.L_x_0) ;  /* 0x00000000000c7947 */ /* 0x000fea0003800000 */
.L_x_1:
[----:B------:R-:W1:Y:S01]  /*0170*/  LDCU UR8, c[0x0][0x880] ;  /* 0x00011000ff0877ac */ /* 0x000e620008000800 */
[----:B------:R-:W-:Y:S01]  /*0180*/  HFMA2 R59, -RZ, RZ, 0, 5.9604644775390625e-08 ;  /* 0x00000001ff3b7431 */ /* 0x000fe200000001ff */
[----:B-1----:R-:W-:-:S07]  /*0190*/  MOV R35, UR8 ;  /* 0x0000000800237c02 */ /* 0x002fce0008000f00 */
.L_x_0:
[----:B------:R-:W2:Y:S02]  /*01a0*/  LDCU.64 UR8, c[0x0][0x8b0] ;  /* 0x00011600ff0877ac */ /* 0x000ea40008000a00 */
[----:B--2---:R-:W-:-:S04]  /*01b0*/  UISETP.NE.U32.AND UP0, UPT, UR8, URZ, UPT ;  /* 0x000000ff0800728c */ /* 0x004fc8000bf05070 */
[----:B------:R-:W-:-:S09]  /*01c0*/  UISETP.NE.AND.EX UP0, UPT, UR9, URZ, UPT, UP0 ;  /* 0x000000ff0900728c */ /* 0x000fd2000bf05300 */
[----:B------:R-:W-:Y:S05]  /*01d0*/  BRA.U UP0, `(.L_x_2) ;  /* 0x0000000100247547 */ /* 0x000fea000b800000 */
[----:B------:R-:W2:Y:S02]  /*01e0*/  LDCU.64 UR8, c[0x0][0x8a8] ;  /* 0x00011500ff0877ac */ /* 0x000ea40008000a00 */
[----:B--2---:R-:W-:-:S04]  /*01f0*/  UISETP.NE.U32.AND UP0, UPT, UR8, URZ, UPT ;  /* 0x000000ff0800728c */ /* 0x004fc8000bf05070 */
[----:B------:R-:W-:-:S09]  /*0200*/  UISETP.NE.AND.EX UP0, UPT, UR9, URZ, UPT, UP0 ;  /* 0x000000ff0900728c */ /* 0x000fd2000bf05300 */
[----:B------:R-:W-:Y:S05]  /*0210*/  BRA.U !UP0, `(.L_x_3) ;  /* 0x00000001080c7547 */ /* 0x000fea000b800000 */
[----:B------:R-:W2:Y:S02]  /*0220*/  LDC.64 R32, c[0x0][0x8a8] ;  /* 0x00022a00ff207b82 */ /* 0x000ea40000000a00 */
[----:B--2---:R2:W5:Y:S01]  /*0230*/  LDG.E R32, desc[UR46][R32.64] ;  /* 0x0000002e20207981 */ /* 0x004562000c1e1900 */
[----:B------:R-:W-:Y:S05]  /*0240*/  BRA `(.L_x_2) ;  /* 0x0000000000087947 */ /* 0x000fea0003800000 */
.L_x_3:
[----:B------:R-:W2:Y:S02]  /*0250*/  LDCU UR8, c[0x0][0x8a0] ;  /* 0x00011400ff0877ac */ /* 0x000ea40008000800 */
[----:B--2---:R-:W-:Y:S02]  /*0260*/  MOV R32, UR8 ;  /* 0x0000000800207c02 */ /* 0x004fe40008000f00 */
.L_x_2:
[----:B------:R-:W-:Y:S01]  /*0270*/  IMAD.U32 R0, RZ, RZ, UR10 ;  /* 0x0000000aff007e24 */ /* 0x000fe2000f8e00ff */
[----:B------:R-:W-:Y:S04]  /*0280*/  BSSY.RECONVERGENT B0, `(.L_x_4) ;  /* 0x000000c000007945 */ /* 0x000fe80003800200 */
[C---:B------:R-:W-:Y:S02]  /*0290*/  ISETP.NE.OR P2, PT, R0.reuse, 0x1, !P1 ;  /* 0x000000010000780c */ /* 0x040fe40004f45670 */
[----:B------:R-:W-:-:S11]  /*02a0*/  ISETP.NE.OR P0, PT, R0, 0x3, !P1 ;  /* 0x000000030000780c */ /* 0x000fd60004f05670 */
[----:B------:R-:W-:Y:S05]  /*02b0*/  @P2 BRA `(.L_x_5) ;  /* 0x0000000000202947 */ /* 0x000fea0003800000 */
[----:B------:R-:W3:Y:S02]  /*02c0*/  LDCU.64 UR8, c[0x0][0x348] ;  /* 0x00006900ff0877ac */ /* 0x000ee40008000a00 */
[----:B---3--:R-:W-:Y:S02]  /*02d0*/  UIADD3 UR12, UP1, UPT, UR8, 0x80, URZ ;  /* 0x00000080080c7890 */ /* 0x008fe4000ff3e0ff */
[----:B------:R-:W-:Y:S02]  /*02e0*/  UIADD3 UR8, UP0, UPT, UR8, 0x180, URZ ;  /* 0x0000018008087890 */ /* 0x000fe4000ff1e0ff */
[----:B------:R-:W-:Y:S02]  /*02f0*/  UIADD3.X UR13, UPT, UPT, URZ, UR9, URZ, UP1, !UPT ;  /* 0x00000009ff0d7290 */ /* 0x000fe40008ffe4ff */
[----:B------:R-:W-:-:S07]  /*0300*/  UIADD3.X UR9, UPT, UPT, URZ, UR9, URZ, UP0, !UPT ;  /* 0x00000009ff097290 */ /* 0x000fce00087fe4ff */
[----:B------:R3:W-:Y:S02]  /*0310*/  UTMACCTL.PF [UR12] ;  /* 0x000000000c0079b9 */ /* 0x0007e40008040000 */
[----:B------:R3:W-:Y:S02]  /*0320*/  UTMACCTL.PF [UR8] ;  /* 0x00000000080079b9 */ /* 0x0007e40008040000 */
[----:B---3--:R-:W-:Y:S01]  /*0330*/  NOP ;  /* 0x0000000000007918 */ /* 0x008fe20000000000 */
.L_x_5:
[----:B------:R-:W-:Y:S05]  /*0340*/  BSYNC.RECONVERGENT B0 ;  /* 0x0000000000007941 */ /* 0x000fea0003800200 */
.L_x_4:
[----:B------:R-:W-:Y:S04]  /*0350*/  BSSY.RECONVERGENT B0, `(.L_x_6) ;  /* 0x000000a000007945 */ /* 0x000fe80003800200 */
        /* <DEDUP_REMOVED lines=9> */
.L_x_7:
[----:B------:R-:W-:Y:S05]  /*03f0*/  BSYNC.RECONVERGENT B0 ;  /* 0x0000000000007941 */ /* 0x000fea0003800200 */
.L_x_6:
[----:B------:R-:W3:Y:S01]  /*0400*/  LDCU.64 UR8, c[0x0][0x888] ;  /* 0x00011100ff0877ac */ /* 0x000ee20008000a00 */
[----:B------:R-:W-:Y:S02]  /*0410*/  UISETP.EQ.U32.AND UP1, UPT, UR6, URZ, UPT ;  /* 0x000000ff0600728c */ /* 0x000fe4000bf22070 */
[----:B------:R-:W-:Y:S02]  /*0420*/  UPLOP3.LUT UP5, UPT, UPT, UPT, UPT, 0x80, 0x8 ;  /* 0x000000000008789c */ /* 0x000fe40003faf070 */
[----:B---3--:R-:W-:-:S04]  /*0430*/  UISETP.NE.U32.AND UP0, UPT, UR8, URZ, UPT ;  /* 0x000000ff0800728c */ /* 0x008fc8000bf05070 */
[----:B------:R-:W-:-:S04]  /*0440*/  UISETP.NE.AND.EX UP0, UPT, UR9, URZ, UPT, UP0 ;  /* 0x000000ff0900728c */ /* 0x000fc8000bf05300 */
[----:B------:R-:W-:-:S04]  /*0450*/  UISETP.EQ.OR.EX UP2, UPT, UR7, URZ, !UP0, UP1 ;  /* 0x000000ff0700728c */ /* 0x000fc8000c742710 */
[----:B------:R-:W-:-:S05]  /*0460*/  UP2UR UR50, UPR, URZ, 0x4 ;  /* 0x00000004ff327883 */ /* 0x000fca0008000000 */
[----:B------:R-:W-:Y:S07]  /*0470*/  BRA.U !UP2, `(.L_x_8) ;  /* 0x000000010a207547 */ /* 0x000fee000b800000 */
[----:B------:R-:W-:Y:S01]  /*0480*/  UISETP.NE.U32.AND UP2, UPT, UR6, URZ, UPT ;  /* 0x000000ff0600728c */ /* 0x000fe2000bf45070 */
[----:B-----5:R-:W-:Y:S01]  /*0490*/  FSETP.NEU.AND P0, PT, R35, RZ, PT ;  /* 0x000000ff2300720b */ /* 0x020fe20003f0d000 */
[----:B------:R-:W-:Y:S02]  /*04a0*/  USEL UR6, URZ, 0xffffffff, UP0 ;  /* 0xffffffffff067887 */ /* 0x000fe40008000000 */
[----:B------:R-:W-:-:S10]  /*04b0*/  UISETP.NE.AND.EX UP2, UPT, UR7, URZ, UPT, UP2 ;  /* 0x000000ff0700728c */ /* 0x000fd4000bf45320 */
[----:B------:R-:W-:Y:S01]  /*04c0*/  VOTEU.ANY UP1, P0 ;  /* 0x0000000000ff7886 */ /* 0x000fe20000020100 */
[----:B------:R-:W-:-:S04]  /*04d0*/  @!UP2 USEL UR6, URZ, 0xffffffff, UP1 ;  /* 0xffffffffff06a887 */ /* 0x000fc80008800000 */
[----:B------:R-:W-:-:S04]  /*04e0*/  ULOP3.LUT UR6, UR6, 0x1, URZ, 0xc0, !UPT ;  /* 0x0000000106067892 */ /* 0x000fc8000f8ec0ff */
[----:B------:R-:W-:-:S11]  /*04f0*/  UISETP.NE.U32.AND UP5, UPT, UR6, 0x1, UPT ;  /* 0x000000010600788c */ /* 0x000fd6000bfa5070 */
.L_x_8:
[----:B------:R-:W3:Y:S01]  /*0500*/  SHFL.IDX PT, R0, R66, RZ, 0x1f ;  /* 0x00001fff42007589 */ /* 0x000ee200000e0000 */
[----:B------:R-:W-:-:S04]  /*0510*/  UISETP.NE.AND UP1, UPT, UR10, 0x2, UPT ;  /* 0x000000020a00788c */ /* 0x000fc8000bf25270 */
[----:B------:R-:W-:Y:S02]  /*0520*/  UISETP.EQ.AND UP2, UPT, UR5, URZ, !UP1 ;  /* 0x000000ff0500728c */ /* 0x000fe4000cf42270 */
[----:B------:R-:W-:-:S04]  /*0530*/  USEL UR6, URZ, 0x1, UP1 ;  /* 0x00000001ff067887 */ /* 0x000fc80008800000 */
[----:B------:R-:W-:Y:S02]  /*0540*/  PLOP3.LUT P5, PT, P1, PT, UP2, 0x80, 0x8 ;  /* 0x000000000008781c */ /* 0x000fe40000faf028 */
[----:B---3--:R-:W-:-:S13]  /*0550*/  ISETP.NE.AND P0, PT, R0, RZ, PT ;  /* 0x000000ff0000720c */ /* 0x008fda0003f05270 */
[----:B------:R-:W-:Y:S05]  /*0560*/  @P0 BRA `(.L_x_9) ;  /* 0x0000000000340947 */ /* 0x000fea0003800000 */
[----:B------:R-:W-:Y:S01]  /*0570*/  UMOV UR8, 0x400 ;  /* 0x0000040000087882 */ /* 0x000fe20000000000 */
[----:B------:R-:W-:Y:S01]  /*0580*/  UMOV UR7, 0x1 ;  /* 0x0000000100077882 */ /* 0x000fe20000000000 */
[----:B------:R-:W-:Y:S02]  /*0590*/  ULEA UR8, UR37, UR8, 0x18 ;  /* 0x0000000825087291 */ /* 0x000fe4000f8ec0ff */
[----:B------:R-:W-:-:S04]  /*05a0*/  UIADD3 UR12, UPT, UPT, -UR7, 0x100000, URZ ;  /* 0x00100000070c7890 */ /* 0x000fc8000fffe1ff */
[----:B------:R-:W-:Y:S02]  /*05b0*/  USHF.L.U32 UR13, UR12, 0xb, URZ ;  /* 0x0000000b0c0d7899 */ /* 0x000fe400080006ff */
[----:B------:R-:W-:Y:S01]  /*05c0*/  USHF.L.U32 UR12, UR12, 0x1, URZ ;  /* 0x000000010c0c7899 */ /* 0x000fe200080006ff */
[----:B------:R-:W-:Y:S01]  /*05d0*/  ELECT P0, URZ, PT ;  /* 0x0000000000ff782f */ /* 0x000fe20003800000 */
[----:B------:R-:W3:Y:S10]  /*05e0*/  FENCE.VIEW.ASYNC.S ;  /* 0x00000000000073c6 */ /* 0x000ef40000000000 */
[----:B---3--:R3:W4:Y:S01]  /*05f0*/  SYNCS.EXCH.64 URZ, [UR8], UR12 ;  /* 0x0000000c08ff75b2 */ /* 0x0087220008000100 */
[----:B------:R3:W1:Y:S01]  /*0600*/  SYNCS.EXCH.64 URZ, [UR8+0x10], UR12 ;  /* 0x0000100c08ff75b2 */ /* 0x0006620008000100 */
[----:B------:R3:W1:Y:S01]  /*0610*/  SYNCS.EXCH.64 URZ, [UR8+0x8], UR12 ;  /* 0x0000080c08ff75b2 */ /* 0x0006620008000100 */
[----:B------:R3:W1:Y:S01]  /*0620*/  SYNCS.EXCH.64 URZ, [UR8+0x18], UR12 ;  /* 0x0000180c08ff75b2 */ /* 0x0006620008000100 */
[----:B------:R-:W-:Y:S01]  /*0630*/  NOP ;  /* 0x0000000000007918 */ /* 0x000fe20000000000 */
.L_x_9:
[----:B------:R-:W2:Y:S01]  /*0640*/  SHFL.IDX PT, R0, R66, RZ, 0x1f ;  /* 0x00001fff42007589 */ /* 0x000ea200000e0000 */
[----:B------:R-:W-:Y:S01]  /*0650*/  NOP ;  /* 0x0000000000007918 */ /* 0x000fe20000000000 */
[----:B--2---:R-:W-:-:S13]  /*0660*/  ISETP.NE.AND P0, PT, R0, 0x1, PT ;  /* 0x000000010000780c */ /* 0x004fda0003f05270 */
[----:B------:R-:W-:Y:S05]  /*0670*/  @P0 BRA `(.L_x_10) ;  /* 0x0000000000540947 */ /* 0x000fea0003800000 */
[----:B------:R-:W-:Y:S01]  /*0680*/  UMOV UR9, 0x400 ;  /* 0x0000040000097882 */ /* 0x000fe20000000000 */
[----:B---3--:R-:W-:Y:S01]  /*0690*/  UMOV UR8, 0x20 ;  /* 0x0000002000087882 */ /* 0x008fe20000000000 */
[----:B------:R-:W-:Y:S01]  /*06a0*/  UMOV UR7, 0x80 ;  /* 0x0000008000077882 */ /* 0x000fe20000000000 */
[----:B------:R-:W-:Y:S02]  /*06b0*/  ULEA UR9, UR37, UR9, 0x18 ;  /* 0x0000000925097291 */ /* 0x000fe4000f8ec0ff */
[----:B------:R-:W-:-:S04]  /*06c0*/  UIADD3 UR12, UPT, UPT, -UR8, 0x100000, URZ ;  /* 0x00100000080c7890 */ /* 0x000fc8000fffe1ff */
[----:B------:R-:W-:Y:S02]  /*06d0*/  USHF.L.U32 UR13, UR12, 0xb, URZ ;  /* 0x0000000b0c0d7899 */ /* 0x000fe400080006ff */
[----:B------:R-:W-:Y:S02]  /*06e0*/  USHF.L.U32 UR12, UR12, 0x1, URZ ;  /* 0x000000010c0c7899 */ /* 0x000fe400080006ff */
[----:B------:R-:W-:-:S04]  /*06f0*/  UIADD3 UR14, UPT, UPT, -UR7, 0x100000, URZ ;  /* 0x00100000070e7890 */ /* 0x000fc8000fffe1ff */
[----:B------:R-:W-:Y:S02]  /*0700*/  USHF.L.U32 UR15, UR14, 0xb, URZ ;  /* 0x0000000b0e0f7899 */ /* 0x000fe400080006ff */
[----:B------:R-:W-:Y:S01]  /*0710*/  USHF.L.U32 UR14, UR14, 0x1, URZ ;  /* 0x000000010e0e7899 */ /* 0x000fe200080006ff */
[----:B------:R-:W-:Y:S01]  /*0720*/  ELECT P0, URZ, PT ;  /* 0x0000000000ff782f */ /* 0x000fe20003800000 */
[----:B------:R-:W2:Y:S02]  /*0730*/  FENCE.VIEW.ASYNC.S ;  /* 0x00000000000073c6 */ /* 0x000ea40000000000 */
[----:B--2---:R2:W3:Y:S08]  /*0740*/  SYNCS.EXCH.64 URZ, [UR9+0x20], UR12 ;  /* 0x0000200c09ff75b2 */ /* 0x0044f00008000100 */
[----:B------:R2:W1:Y:S01]  /*0750*/  SYNCS.EXCH.64 URZ, [UR9+0x40], UR14 ;  /* 0x0000400e09ff75b2 */ /* 0x0004620008000100 */
[----:B------:R2:W1:Y:S01]  /*0760*/  SYNCS.EXCH.64 URZ, [UR9+0x28], UR12 ;  /* 0x0000280c09ff75b2 */ /* 0x0004620008000100 */
[----:B------:R2:W1:Y:S01]  /*0770*/  SYNCS.EXCH.64 URZ, [UR9+0x48], UR14 ;  /* 0x0000480e09ff75b2 */ /* 0x0004620008000100 */
[----:B------:R2:W1:Y:S01]  /*0780*/  SYNCS.EXCH.64 URZ, [UR9+0x30], UR12 ;  /* 0x0000300c09ff75b2 */ /* 0x0004620008000100 */
[----:B------:R2:W1:Y:S01]  /*0790*/  SYNCS.EXCH.64 URZ, [UR9+0x50], UR14 ;  /* 0x0000500e09ff75b2 */ /* 0x0004620008000100 */
[----:B------:R2:W1:Y:S01]  /*07a0*/  SYNCS.EXCH.64 URZ, [UR9+0x38], UR12 ;  /* 0x0000380c09ff75b2 */ /* 0x0004620008000100 */
[----:B------:R2:W1:Y:S01]  /*07b0*/  SYNCS.EXCH.64 URZ, [UR9+0x58], UR14 ;  /* 0x0000580e09ff75b2 */ /* 0x0004620008000100 */
[----:B------:R-:W-:Y:S01]  /*07c0*/  NOP ;  /* 0x0000000000007918 */ /* 0x000fe20000000000 */
.L_x_10:
[----:B------:R-:W4:Y:S01]  /*07d0*/  SHFL.IDX PT, R0, R66, RZ, 0x1f ;  /* 0x00001fff42007589 */ /* 0x000f2200000e0000 */
[----:B------:R-:W-:Y:S01]  /*07e0*/  NOP ;  /* 0x0000000000007918 */ /* 0x000fe20000000000 */
[----:B----4-:R-:W-:-:S13]  /*07f0*/  ISETP.NE.AND P0, PT, R0, 0x3, PT ;  /* 0x000000030000780c */ /* 0x010fda0003f05270 */
[----:B------:R-:W-:Y:S05]  /*0800*/  @P0 BRA `(.L_x_11) ;  /* 0x00000000002c0947 */ /* 0x000fea0003800000 */
[----:B---3--:R-:W-:Y:S01]  /*0810*/  UMOV UR8, 0x400 ;  /* 0x0000040000087882 */ /* 0x008fe20000000000 */
[----:B------:R-:W-:Y:S01]  /*0820*/  UMOV UR7, 0x20 ;  /* 0x0000002000077882 */ /* 0x000fe20000000000 */
[----:B------:R-:W-:Y:S02]  /*0830*/  ULEA UR8, UR37, UR8, 0x18 ;  /* 0x0000000825087291 */ /* 0x000fe4000f8ec0ff */
[----:B--2---:R-:W-:-:S04]  /*0840*/  UIADD3 UR12, UPT, UPT, -UR7, 0x100000, URZ ;  /* 0x00100000070c7890 */ /* 0x004fc8000fffe1ff */
[----:B------:R-:W-:Y:S02]  /*0850*/  USHF.L.U32 UR13, UR12, 0xb, URZ ;  /* 0x0000000b0c0d7899 */ /* 0x000fe400080006ff */
[----:B------:R-:W-:Y:S01]  /*0860*/  USHF.L.U32 UR12, UR12, 0x1, URZ ;  /* 0x000000010c0c7899 */ /* 0x000fe200080006ff */
[----:B------:R-:W-:Y:S01]  /*0870*/  ELECT P0, URZ, PT ;  /* 0x0000000000ff782f */ /* 0x000fe20003800000 */
[----:B------:R-:W2:Y:S10]  /*0880*/  FENCE.VIEW.ASYNC.S ;  /* 0x00000000000073c6 */ /* 0x000eb40000000000 */
[----:B--2---:R4:W2:Y:S01]  /*0890*/  SYNCS.EXCH.64 URZ, [UR8+0x60], UR12 ;  /* 0x0000600c08ff75b2 */ /* 0x0048a20008000100 */
[----:B------:R4:W3:Y:S02]  /*08a0*/  SYNCS.EXCH.64 URZ, [UR8+0x68], UR12 ;  /* 0x0000680c08ff75b2 */ /* 0x0008e40008000100 */
[----:B----4-:R-:W-:Y:S01]  /*08b0*/  NOP ;  /* 0x0000000000007918 */ /* 0x010fe20000000000 */
.L_x_11:
[----:B------:R-:W4:Y:S01]  /*08c0*/  SHFL.IDX PT, R0, R66, RZ, 0x1f ;  /* 0x00001fff42007589 */ /* 0x000f2200000e0000 */
[----:B------:R-:W-:Y:S01]  /*08d0*/  NOP ;  /* 0x0000000000007918 */ /* 0x000fe20000000000 */
[----:B----4-:R-:W-:-:S13]  /*08e0*/  ISETP.NE.AND P0, PT, R0, 0x4, PT ;  /* 0x000000040000780c */ /* 0x010fda0003f05270 */
[----:B------:R-:W-:Y:S05]  /*08f0*/  @P0 BRA `(.L_x_12) ;  /* 0x0000000000480947 */ /* 0x000fea0003800000 */
[----:B--2---:R-:W-:Y:S01]  /*0900*/  UMOV UR9, 0x1e0 ;  /* 0x000001e000097882 */ /* 0x004fe20000000000 */
[----:B---3--:R-:W-:Y:S01]  /*0910*/  UMOV UR8, 0x400 ;  /* 0x0000040000087882 */ /* 0x008fe20000000000 */
[----:B------:R-:W-:Y:S01]  /*0920*/  USEL UR9, UR9, 0x1a0, UP5 ;  /* 0x000001a009097887 */ /* 0x000fe2000a800000 */
        /* <DEDUP_REMOVED lines=10> */
[----:B--2---:R4:W2:Y:S08]  /*09d0*/  SYNCS.EXCH.64 URZ, [UR8+0x70], UR12 ;  /* 0x0000700c08ff75b2 */ /* 0x0048b00008000100 */
[----:B------:R4:W3:Y:S01]  /*09e0*/  SYNCS.EXCH.64 URZ, [UR8+0x80], UR14 ;  /* 0x0000800e08ff75b2 */ /* 0x0008e20008000100 */
[----:B------:R4:W1:Y:S01]  /*09f0*/  SYNCS.EXCH.64 URZ, [UR8+0x78], UR12 ;  /* 0x0000780c08ff75b2 */ /* 0x0008620008000100 */
[----:B------:R4:W1:Y:S02]  /*0a00*/  SYNCS.EXCH.64 URZ, [UR8+0x88], UR14 ;  /* 0x0000880e08ff75b2 */ /* 0x0008640008000100 */
[----:B----4-:R-:W-:Y:S01]  /*0a10*/  NOP ;  /* 0x0000000000007918 */ /* 0x010fe20000000000 */
.L_x_12:
[----:B------:R-:W4:Y:S01]  /*0a20*/  SHFL.IDX PT, R0, R66, RZ, 0x1f ;  /* 0x00001fff42007589 */ /* 0x000f2200000e0000 */
[----:B------:R-:W-:Y:S01]  /*0a30*/  NOP ;  /* 0x0000000000007918 */ /* 0x000fe20000000000 */
[----:B----4-:R-:W-:-:S13]  /*0a40*/  ISETP.NE.AND P0, PT, R0, 0x5, PT ;  /* 0x000000050000780c */ /* 0x010fda0003f05270 */
[----:B------:R-:W-:Y:S05]  /*0a50*/  @P0 BRA `(.L_x_13) ;  /* 0x0000000000540947 */ /* 0x000fea0003800000 */
[----:B--2---:R-:W-:Y:S01]  /*0a60*/  UMOV UR9, 0x400 ;  /* 0x0000040000097882 */ /* 0x004fe20000000000 */
        /* <DEDUP_REMOVED lines=14> */
[----:B------:R4:W1:Y:S01]  /*0b50*/  SYNCS.EXCH.64 URZ, [UR9+0xb8], UR14 ;  /* 0x0000b80e09ff75b2 */ /* 0x0008620008000100 */
[----:B------:R4:W1:Y:S01]  /*0b60*/  SYNCS.EXCH.64 URZ, [UR9+0xa0], UR12 ;  /* 0x0000a00c09ff75b2 */ /* 0x0008620008000100 */
[----:B------:R4:W1:Y:S01]  /*0b70*/  SYNCS.EXCH.64 URZ, [UR9+0xc0], UR14 ;  /* 0x0000c00e09ff75b2 */ /* 0x0008620008000100 */
[----:B------:R4:W1:Y:S01]  /*0b80*/  SYNCS.EXCH.64 URZ, [UR9+0xa8], UR12 ;  /* 0x0000a80c09ff75b2 */ /* 0x0008620008000100 */
[----:B------:R4:W1:Y:S02]  /*0b90*/  SYNCS.EXCH.64 URZ, [UR9+0xc8], UR14 ;  /* 0x0000c80e09ff75b2 */ /* 0x0008640008000100 */
[----:B----4-:R-:W-:Y:S01]  /*0ba0*/  NOP ;  /* 0x0000000000007918 */ /* 0x010fe20000000000 */
.L_x_13:
[----:B------:R-:W4:Y:S01]  /*0bb0*/  SHFL.IDX PT, R0, R66, RZ, 0x1f ;  /* 0x00001fff42007589 */ /* 0x000f2200000e0000 */
[----:B------:R-:W-:Y:S01]  /*0bc0*/  ISETP.NE.OR P1, PT, RZ, UR10, !P1 ;  /* 0x0000000aff007c0c */ /* 0x000fe2000cf25670 */
        /* <DEDUP_REMOVED lines=12> */
[----:B------:R4:W3:Y:S01]  /*0c90*/  SYNCS.EXCH.64 URZ, [UR8+0xe0], UR12 ;  /* 0x0000e00c08ff75b2 */ /* 0x0008e20008000100 */
[----:B------:R4:W1:Y:S01]  /*0ca0*/  SYNCS.EXCH.64 URZ, [UR8+0xd8], UR12 ;  /* 0x0000d80c08ff75b2 */ /* 0x0008620008000100 */
[----:B------:R4:W1:Y:S02]  /*0cb0*/  SYNCS.EXCH.64 URZ, [UR8+0xe8], UR12 ;  /* 0x0000e80c08ff75b2 */ /* 0x0008640008000100 */
[----:B----4-:R-:W-:Y:S01]  /*0cc0*/  NOP ;  /* 0x0000000000007918 */ /* 0x010fe20000000000 */
.L_x_14:
[----:B------:R-:W-:Y:S01]  /*0cd0*/  VOTEU.ALL UP1, P1 ;  /* 0x0000000000ff7886 */ /* 0x000fe20000820000 */
[----:B---3--:R-:W3:Y:S01]  /*0ce0*/  LDCU UR8, c[0x0][0x36c] ;  /* 0x00006d80ff0877ac */ /* 0x008ee20008000800 */
[----:B------:R-:W-:Y:S01]  /*0cf0*/  NOP ;  /* 0x0000000000007918 */ /* 0x000fe20000000000 */
[----:B------:R-:W-:Y:S01]  /*0d00*/  LOP3.LUT R10, R72, 0x1f, RZ, 0xc0, !PT ;  /* 0x0000001f480a7812 */ /* 0x000fe200078ec0ff */
[----:B--2---:R-:W-:Y:S01]  /*0d10*/  UMOV UR12, 0x20 ;  /* 0x00000020000c7882 */ /* 0x004fe20000000000 */
[----:B------:R-:W-:Y:S01]  /*0d20*/  @!UP1 UMOV UR7, 0x400 ;  /* 0x0000040000079882 */ /* 0x000fe20000000000 */
[----:B------:R-:W-:-:S04]  /*0d30*/  @!UP1 UIADD3 UR12, UPT, UPT, -UR12, 0x100000, URZ ;  /* 0x001000000c0c9890 */ /* 0x000fc8000fffe1ff */
[----:B------:R-:W-:Y:S02]  /*0d40*/  @!UP1 USHF.L.U32 UR13, UR12, 0xb, URZ ;  /* 0x0000000b0c0d9899 */ /* 0x000fe400080006ff */
[----:B------:R-:W-:Y:S02]  /*0d50*/  @!UP1 USHF.L.U32 UR12, UR12, 0x1, URZ ;  /* 0x000000010c0c9899 */ /* 0x000fe400080006ff */
[----:B------:R-:W-:Y:S01]  /*0d60*/  @!UP1 ULEA UR7, UR37, UR7, 0x18 ;  /* 0x0000000725079291 */ /* 0x000fe2000f8ec0ff */
[----:B------:R-:W-:Y:S01]  /*0d70*/  VOTEU.ALL UP1, P1 ;  /* 0x0000000000ff7886 */ /* 0x000fe20000820000 */
[----:B------:R-:W-:Y:S01]  /*0d80*/  UISETP.NE.AND UP4, UPT, UR10, URZ, UPT ;  /* 0x000000ff0a00728c */ /* 0x000fe2000bf85270 */
[----:B------:R-:W2:Y:S09]  /*0d90*/  FENCE.VIEW.ASYNC.S ;  /* 0x00000000000073c6 */ /* 0x000eb20000000000 */
[----:B--2---:R2:W4:Y:S01]  /*0da0*/  @!UP1 SYNCS.EXCH.64 URZ, [UR7+0xf0], UR12 ;  /* 0x0000f00c07ff95b2 */ /* 0x0045220008000100 */
[----:B---3--:R-:W-:-:S09]  /*0db0*/  UISETP.EQ.U32.AND UP1, UPT, UR8, 0x1, UPT ;  /* 0x000000010800788c */ /* 0x008fd2000bf22070 */
[----:B------:R-:W-:Y:S05]  /*0dc0*/  BRA.U !UP1, `(.L_x_15) ;  /* 0x0000000109087547 */ /* 0x000fea000b800000 */
[----:B-1--4-:R-:W-:Y:S01]  /*0dd0*/  UCGABAR_ARV ;  /* 0x00000000000079c7 */ /* 0x012fe20008000000 */
[----:B------:R-:W-:Y:S05]  /*0de0*/  BRA `(.L_x_16) ;  /* 0x0000000000047947 */ /* 0x000fea0003800000 */
.L_x_15:
[----:B-1--4-:R-:W-:Y:S01]  /*0df0*/  NOP ;  /* 0x0000000000007918 */ /* 0x012fe20000000000 */
.L_x_16:
[----:B------:R-:W1:Y:S01]  /*0e00*/  S2R R11, SR_CTAID.X ;  /* 0x00000000000b7919 */ /* 0x000e620000002500 */
[----:B------:R-:W-:-:S05]  /*0e10*/  CS2R.32 R60, SR_CgaSize ;  /* 0x00000000003c7805 */ /* 0x000fca0000008a00 */
[----:B------:R-:W-:-:S05]  /*0e20*/  IMAD R60, R60, -0xa0, RZ ;  /* 0xffffff603c3c7824 */ /* 0x000fca00078e02ff */
[----:B------:R-:W-:-:S14]  /*0e30*/  R2UR UR8, R60 ;  /* 0x000000003c0872ca */ /* 0x000fdc00000e0000 */
[----:B------:R-:W3:Y:S01]  /*0e40*/  LDCU UR8, c[0x0][UR8+0x2b0] ;  /* 0x00005600080877ac */ /* 0x000ee20008000800 */
[----:B------:R-:W-:-:S05]  /*0e50*/  CS2R.32 R0, SR_CgaSize ;  /* 0x0000000000007805 */ /* 0x000fca0000008a00 */
[----:B------:R-:W-:-:S06]  /*0e60*/  IMAD R0, R0, -0xa0, RZ ;  /* 0xffffff6000007824 */ /* 0x000fcc00078e02ff */
[----:B------:R-:W4:Y:S01]  /*0e70*/  LDC R0, c[0x0][R0+0x2a0] ;  /* 0x0000a80000007b82 */ /* 0x000f220000000800 */
[----:B------:R-:W-:Y:S01]  /*0e80*/  PRMT R8, RZ, 0x7610, R8 ;  /* 0x00007610ff087816 */ /* 0x000fe20000000008 */
[----:B------:R-:W3:Y:S01]  /*0e90*/  S2R R20, SR_CTAID.Y ;  /* 0x0000000000147919 */ /* 0x000ee20000002600 */
[----:B------:R-:W-:-:S05]  /*0ea0*/  CS2R.32 R60, SR_CgaSize ;  /* 0x00000000003c7805 */ /* 0x000fca0000008a00 */
[----:B------:R-:W-:-:S05]  /*0eb0*/  IMAD R60, R60, -0xa0, RZ ;  /* 0xffffff603c3c7824 */ /* 0x000fca00078e02ff */
[----:B--2---:R-:W-:-:S14]  /*0ec0*/  R2UR UR7, R60 ;  /* 0x000000003c0772ca */ /* 0x004fdc00000e0000 */
[----:B------:R-:W2:Y:S01]  /*0ed0*/  LDCU UR7, c[0x0][UR7+0x2b4] ;  /* 0x00005680070777ac */ /* 0x000ea20008000800 */
[----:B------:R-:W-:Y:S01]  /*0ee0*/  UISETP.NE.AND UP2, UPT, UR10, 0x2, UPT ;  /* 0x000000020a00788c */ /* 0x000fe2000bf45270 */
[----:B------:R-:W3:Y:S01]  /*0ef0*/  LDC R9, c[0x0][0xb24] ;  /* 0x0002c900ff097b82 */ /* 0x000ee20000000800 */
[----:B------:R-:W-:-:S05]  /*0f00*/  CS2R.32 R58, SR_CgaSize ;  /* 0x00000000003a7805 */ /* 0x000fca0000008a00 */
[----:B------:R-:W-:-:S06]  /*0f10*/  IMAD R58, R58, -0xa0, RZ ;  /* 0xffffff603a3a7824 */ /* 0x000fcc00078e02ff */
[----:B------:R-:W4:Y:S08]  /*0f20*/  LDC R58, c[0x0][R58+0x2a4] ;  /* 0x0000a9003a3a7b82 */ /* 0x000f300000000800 */
[----:B------:R-:W4:Y:S01]  /*0f30*/  LDC R26, c[0x0][0xb24] ;  /* 0x0002c900ff1a7b82 */ /* 0x000f220000000800 */
[----:B-1----:R-:W-:Y:S01]  /*0f40*/  I2FP.F32.U32 R4, R11 ;  /* 0x0000000b00047245 */ /* 0x002fe20000201000 */
[----:B------:R-:W-:-:S06]  /*0f50*/  IMAD.MOV.U32 R21, RZ, RZ, R11 ;  /* 0x000000ffff157224 */ /* 0x000fcc00078e000b */
[----:B------:R-:W1:Y:S01]  /*0f60*/  S2UR UR36, SR_CTAID.Z ;  /* 0x00000000002479c3 */ /* 0x000e620000002700 */
[----:B---3--:R-:W-:Y:S02]  /*0f70*/  ISETP.GE.AND P0, PT, R9, 0x1, PT ;  /* 0x000000010900780c */ /* 0x008fe40003f06270 */
[----:B------:R-:W-:Y:S01]  /*0f80*/  I2FP.F32.U32 R2, R20 ;  /* 0x0000001400027245 */ /* 0x000fe20000201000 */
[----:B------:R-:W-:-:S04]  /*0f90*/  FMUL R4, R4, UR8 ;  /* 0x0000000804047c20 */ /* 0x000fc80008400000 */
[----:B--2---:R-:W-:Y:S01]  /*0fa0*/  FMUL R2, R2, UR7 ;  /* 0x0000000702027c20 */ /* 0x004fe20008400000 */
[----:B------:R-:W2:Y:S01]  /*0fb0*/  F2I.U32.TRUNC.NTZ R60, R4 ;  /* 0x00000004003c7305 */ /* 0x000ea2000020f000 */
[----:B------:R-:W3:Y:S07]  /*0fc0*/  LDCU UR7, c[0x0][0xb30] ;  /* 0x00016600ff0777ac */ /* 0x000eee0008000800 */
[----:B------:R-:W1:Y:S01]  /*0fd0*/  F2I.U32.TRUNC.NTZ R3, R2 ;  /* 0x0000000200037305 */ /* 0x000e62000020f000 */
[----:B--2---:R-:W-:-:S04]  /*0fe0*/  IMAD.MOV R60, RZ, RZ, -R60 ;  /* 0x000000ffff3c7224 */ /* 0x004fc800078e0a3c */
[----:B----4-:R-:W-:Y:S01]  /*0ff0*/  IMAD R60, R0, R60, R11 ;  /* 0x0000003c003c7224 */ /* 0x010fe200078e020b */
[----:B------:R-:W-:Y:S01]  /*1000*/  PRMT R0, RZ, 0x7610, R0 ;  /* 0x00007610ff007816 */ /* 0x000fe20000000000 */
[----:B---3--:R-:W-:Y:S01]  /*1010*/  UISETP.NE.AND UP3, UPT, UR7, 0x1, UPT ;  /* 0x000000010700788c */ /* 0x008fe2000bf65270 */
[----:B-1----:R-:W-:-:S05]  /*1020*/  IADD3 R3, PT, PT, -R3, RZ, RZ ;  /* 0x000000ff03037210 */ /* 0x002fca0007ffe1ff */
[----:B------:R-:W-:Y:S01]  /*1030*/  IMAD R58, R58, R3, R20 ;  /* 0x000000033a3a7224 */ /* 0x000fe200078e0214 */
[----:B------:R-:W-:Y:S06]  /*1040*/  BRA.U UP4, `(.L_x_17) ;  /* 0x0000000104247547 */ /* 0x000fec000b800000 */
[----:B------:R-:W-:Y:S01]  /*1050*/  ISETP.NE.AND P1, PT, R58, RZ, PT ;  /* 0x000000ff3a00720c */ /* 0x000fe20003f25270 */
[----:B------:R-:W-:Y:S01]  /*1060*/  IMAD.MOV.U32 R0, RZ, RZ, 0x3 ;  /* 0x00000003ff007424 */ /* 0x000fe200078e00ff */
[C---:B------:R-:W-:Y:S02]  /*1070*/  LOP3.LUT R3, R60.reuse, 0xfffffffe, RZ, 0xc0, !PT ;  /* 0xfffffffe3c037812 */ /* 0x040fe400078ec0ff */
[----:B------:R-:W-:Y:S02]  /*1080*/  ISETP.LT.U32.OR P1, PT, R60, 0x2, !P1 ;  /* 0x000000023c00780c */ /* 0x000fe40004f21470 */
[----:B------:R-:W-:Y:S02]  /*1090*/  SHF.L.U32 R0, R0, R3, RZ ;  /* 0x0000000300007219 */ /* 0x000fe400000006ff */
[----:B------:R-:W-:Y:S02]  /*10a0*/  SEL R5, RZ, 0x1, !P1 ;  /* 0x00000001ff057807 */ /* 0x000fe40004800000 */
[----:B------:R-:W-:-:S05]  /*10b0*/  SEL R2, RZ, 0x2, !P1 ;  /* 0x00000002ff027807 */ /* 0x000fca0004800000 */
[----:B------:R-:W-:-:S05]  /*10c0*/  IMAD.IADD R2, R5, 0x1, R2 ;  /* 0x0000000105027824 */ /* 0x000fca00078e0202 */
[----:B------:R-:W-:Y:S02]  /*10d0*/  PRMT R8, R2, 0x7610, R8 ;  /* 0x0000761002087816 */ /* 0x000fe40000000008 */
.L_x_17:
[----:B------:R-:W-:Y:S05]  /*10e0*/  @!P0 BRA `(.L_x_18) ;  /* 0x0000000000b88947 */ /* 0x000fea0003800000 */
[----:B------:R-:W1:Y:S01]  /*10f0*/  LDC.64 R4, c[0x0][0xb18] ;  /* 0x0002c600ff047b82 */ /* 0x000e620000000a00 */
[----:B------:R-:W-:-:S07]  /*1100*/  ISETP.NE.AND P0, PT, R9, 0x1, PT ;  /* 0x000000010900780c */ /* 0x000fce0003f05270 */
[----:B------:R-:W2:Y:S08]  /*1110*/  LDC R14, c[0x0][0xb0c] ;  /* 0x0002c300ff0e7b82 */ /* 0x000eb00000000800 */
[----:B------:R-:W3:Y:S08]  /*1120*/  LDC R13, c[0x0][0x370] ;  /* 0x0000dc00ff0d7b82 */ /* 0x000ef00000000800 */
[----:B------:R-:W4:Y:S01]  /*1130*/  LDC R16, c[0x0][0x374] ;  /* 0x0000dd00ff107b82 */ /* 0x000f220000000800 */
[----:B-1----:R-:W-:-:S07]  /*1140*/  ISETP.NE.AND P1, PT, R4, 0x1, PT ;  /* 0x000000010400780c */ /* 0x002fce0003f25270 */
[----:B------:R-:W3:Y:S01]  /*1150*/  LDC.64 R6, c[0x0][0xb10] ;  /* 0x0002c400ff067b82 */ /* 0x000ee20000000a00 */
[----:B--2---:R-:W-:-:S07]  /*1160*/  ISETP.NE.AND P2, PT, R14, 0x1, PT ;  /* 0x000000010e00780c */ /* 0x004fce0003f45270 */
[----:B------:R-:W1:Y:S08]  /*1170*/  LDC R12, c[0x0][0xb20] ;  /* 0x0002c800ff0c7b82 */ /* 0x000e700000000800 */
[----:B------:R-:W2:Y:S01]  /*1180*/  LDC.64 R2, c[0x0][0xb28] ;  /* 0x0002ca00ff027b82 */ /* 0x000ea20000000a00 */
[----:B----4-:R-:W-:-:S04]  /*1190*/  IMAD.HI.U32 R15, R16, R5, RZ ;  /* 0x00000005100f7227 */ /* 0x010fc800078e00ff */
[----:B------:R-:W-:-:S04]  /*11a0*/  IMAD.HI.U32 R5, R20, R5, RZ ;  /* 0x0000000514057227 */ /* 0x000fc800078e00ff */
[----:B---3--:R-:W-:-:S04]  /*11b0*/  IMAD.HI.U32 R18, R13, R6, RZ ;  /* 0x000000060d127227 */ /* 0x008fc800078e00ff */
[C---:B------:R-:W-:Y:S01]  /*11c0*/  IMAD.HI.U32 R22, R11.reuse, R6, RZ ;  /* 0x000000060b167227 */ /* 0x040fe200078e00ff */
[-C--:B------:R-:W-:Y:S02]  /*11d0*/  @P2 SHF.R.U32.HI R13, RZ, R7.reuse, R18 ;  /* 0x00000007ff0d2219 */ /* 0x080fe40000011612 */
[-C--:B-1----:R-:W-:Y:S02]  /*11e0*/  @P1 SHF.R.U32.HI R16, RZ, R12.reuse, R15 ;  /* 0x0000000cff101219 */ /* 0x082fe4000001160f */
[----:B------:R-:W-:Y:S02]  /*11f0*/  SHF.R.U32.HI R5, RZ, R12, R5 ;  /* 0x0000000cff057219 */ /* 0x000fe40000011605 */
[----:B------:R-:W-:Y:S02]  /*1200*/  SHF.R.U32.HI R22, RZ, R7, R22 ;  /* 0x00000007ff167219 */ /* 0x000fe40000011616 */
[----:B------:R-:W-:Y:S01]  /*1210*/  SEL R5, R20, R5, !P1 ;  /* 0x0000000514057207 */ /* 0x000fe20004800000 */
[----:B--2---:R-:W-:Y:S01]  /*1220*/  IMAD.HI.U32 R18, R16, R2, RZ ;  /* 0x0000000210127227 */ /* 0x004fe200078e00ff */
[----:B------:R-:W-:-:S02]  /*1230*/  SEL R21, R11, R22, !P2 ;  /* 0x000000160b157207 */ /* 0x000fc40005000000 */
[----:B------:R-:W-:Y:S01]  /*1240*/  IADD3 R7, PT, PT, -R5, RZ, RZ ;  /* 0x000000ff05077210 */ /* 0x000fe20007ffe1ff */
[----:B------:R-:W-:Y:S01]  /*1250*/  IMAD.HI.U32 R6, R13, R2, RZ ;  /* 0x000000020d067227 */ /* 0x000fe200078e00ff */
[----:B------:R-:W-:-:S03]  /*1260*/  @P0 SHF.R.U32.HI R16, RZ, R3, R18 ;  /* 0x00000003ff100219 */ /* 0x000fc60000011612 */
[----:B------:R-:W-:Y:S01]  /*1270*/  IMAD R7, R4, R7, R20 ;  /* 0x0000000704077224 */ /* 0x000fe200078e0214 */
[----:B------:R-:W-:Y:S01]  /*1280*/  @P0 SHF.R.U32.HI R13, RZ, R3, R6 ;  /* 0x00000003ff0d0219 */ /* 0x000fe20000011606 */
[----:B------:R-:W-:-:S04]  /*1290*/  IMAD R16, R16, R9, RZ ;  /* 0x0000000910107224 */ /* 0x000fc800078e02ff */
[----:B------:R-:W-:Y:S01]  /*12a0*/  IMAD R6, R13, R9, RZ ;  /* 0x000000090d067224 */ /* 0x000fe200078e02ff */
[----:B------:R-:W-:-:S04]  /*12b0*/  ISETP.GE.AND P1, PT, R5, R16, PT ;  /* 0x000000100500720c */ /* 0x000fc80003f26270 */
[----:B------:R-:W-:Y:S01]  /*12c0*/  ISETP.GE.OR P1, PT, R21, R6, P1 ;  /* 0x000000061500720c */ /* 0x000fe20000f26670 */
[----:B------:R-:W-:-:S05]  /*12d0*/  IMAD.HI.U32 R6, R5, R2, RZ ;  /* 0x0000000205067227 */ /* 0x000fca00078e00ff */
[----:B------:R-:W-:-:S04]  /*12e0*/  SHF.R.U32.HI R6, RZ, R3, R6 ;  /* 0x00000003ff067219 */ /* 0x000fc80000011606 */
[----:B------:R-:W-:-:S03]  /*12f0*/  SEL R6, R5, R6, !P0 ;  /* 0x0000000605067207 */ /* 0x000fc60004000000 */
[----:B------:R-:W-:Y:S01]  /*1300*/  @!P1 IMAD.HI.U32 R12, R21, R2, RZ ;  /* 0x00000002150c9227 */ /* 0x000fe200078e00ff */
[----:B------:R-:W-:-:S04]  /*1310*/  IADD3 R2, PT, PT, -R6, RZ, RZ ;  /* 0x000000ff06027210 */ /* 0x000fc80007ffe1ff */
[----:B------:R-:W-:Y:S01]  /*1320*/  @!P1 SHF.R.U32.HI R12, RZ, R3, R12 ;  /* 0x00000003ff0c9219 */ /* 0x000fe2000001160c */
[----:B------:R-:W-:-:S03]  /*1330*/  IMAD R2, R9, R2, R5 ;  /* 0x0000000209027224 */ /* 0x000fc600078e0205 */
[----:B------:R-:W-:-:S05]  /*1340*/  @!P1 SEL R3, R21, R12, !P0 ;  /* 0x0000000c15039207 */ /* 0x000fca0004000000 */
[--C-:B------:R-:W-:Y:S02]  /*1350*/  @!P1 IMAD.IADD R6, R6, 0x1, -R3.reuse ;  /* 0x0000000106069824 */ /* 0x100fe400078e0a03 */
[----:B------:R-:W-:Y:S01]  /*1360*/  @!P1 IMAD R3, R2, R13, R3 ;  /* 0x0000000d02039224 */ /* 0x000fe200078e0203 */
[----:B------:R-:W-:Y:S01]  /*1370*/  IADD3 R2, PT, PT, -R21, RZ, RZ ;  /* 0x000000ff15027210 */ /* 0x000fe20007ffe1ff */
[----:B------:R-:W-:Y:S02]  /*1380*/  @!P1 IMAD R5, R6, R9, R21 ;  /* 0x0000000906059224 */ /* 0x000fe400078e0215 */
[----:B------:R-:W-:Y:S02]  /*1390*/  @!P1 IMAD.MOV.U32 R21, RZ, RZ, R3 ;  /* 0x000000ffff159224 */ /* 0x000fe400078e0003 */
[----:B------:R-:W-:Y:S02]  /*13a0*/  IMAD R2, R14, R2, R11 ;  /* 0x000000020e027224 */ /* 0x000fe400078e020b */
[----:B------:R-:W-:-:S02]  /*13b0*/  IMAD R20, R5, R4, R7 ;  /* 0x0000000405147224 */ /* 0x000fc400078e0207 */
[----:B------:R-:W-:Y:S02]  /*13c0*/  IMAD R21, R21, R14, R2 ;  /* 0x0000000e15157224 */ /* 0x000fe400078e0202 */
.L_x_18:
[----:B------:R-:W-:Y:S05]  /*13d0*/  BRA.U UP3, `(.L_x_19) ;  /* 0x0000000103407547 */ /* 0x000fea000b800000 */
[----:B------:R-:W1:Y:S08]  /*13e0*/  LDC.64 R4, c[0x0][0xb10] ;  /* 0x0002c400ff047b82 */ /* 0x000e700000000a00 */
[----:B------:R-:W2:Y:S08]  /*13f0*/  LDC.64 R2, c[0x0][0xb18] ;  /* 0x0002c600ff027b82 */ /* 0x000eb00000000a00 */
[----:B------:R-:W3:Y:S08]  /*1400*/  LDC R6, c[0x0][0xb20] ;  /* 0x0002c800ff067b82 */ /* 0x000ef00000000800 */
[----:B------:R-:W4:Y:S01]  /*1410*/  LDC R12, c[0x0][0xb0c] ;  /* 0x0002c300ff0c7b82 */ /* 0x000f220000000800 */
[----:B-1----:R-:W-:-:S05]  /*1420*/  IMAD.HI.U32 R4, R21, R4, RZ ;  /* 0x0000000415047227 */ /* 0x002fca00078e00ff */
[----:B------:R-:W-:Y:S01]  /*1430*/  SHF.R.U32.HI R4, RZ, R5, R4 ;  /* 0x00000005ff047219 */ /* 0x000fe20000011604 */
[----:B--2---:R-:W-:Y:S01]  /*1440*/  IMAD.HI.U32 R3, R20, R3, RZ ;  /* 0x0000000314037227 */ /* 0x004fe200078e00ff */
[----:B------:R-:W-:-:S04]  /*1450*/  ISETP.NE.AND P0, PT, R2, 0x1, PT ;  /* 0x000000010200780c */ /* 0x000fc80003f05270 */
[----:B---3--:R-:W-:-:S04]  /*1460*/  SHF.R.U32.HI R3, RZ, R6, R3 ;  /* 0x00000006ff037219 */ /* 0x008fc80000011603 */
[----:B------:R-:W-:Y:S02]  /*1470*/  SEL R3, R20, R3, !P0 ;  /* 0x0000000314037207 */ /* 0x000fe40004000000 */
[----:B----4-:R-:W-:-:S04]  /*1480*/  ISETP.NE.AND P1, PT, R12, 0x1, PT ;  /* 0x000000010c00780c */ /* 0x010fc80003f25270 */
[----:B------:R-:W-:-:S05]  /*1490*/  SEL R6, R21, R4, !P1 ;  /* 0x0000000415067207 */ /* 0x000fca0004800000 */
[----:B------:R-:W-:Y:S02]  /*14a0*/  IMAD.IADD R4, R3, 0x1, -R6 ;  /* 0x0000000103047824 */ /* 0x000fe400078e0a06 */
[----:B------:R-:W-:Y:S02]  /*14b0*/  IMAD.IADD R3, R6, 0x1, -R3 ;  /* 0x0000000106037824 */ /* 0x000fe400078e0a03 */
[----:B------:R-:W-:Y:S02]  /*14c0*/  IMAD R21, R4, R12, R21 ;  /* 0x0000000c04157224 */ /* 0x000fe400078e0215 */
[----:B------:R-:W-:Y:S02]  /*14d0*/  IMAD R20, R3, R2, R20 ;  /* 0x0000000203147224 */ /* 0x000fe400078e0214 */
.L_x_19:
[----:B------:R-:W-:Y:S05]  /*14e0*/  BRA.U !UP1, `(.L_x_20) ;  /* 0x00000001090c7547 */ /* 0x000fea000b800000 */
[----:B------:R-:W-:Y:S01]  /*14f0*/  UCGABAR_WAIT ;  /* 0x0000000000007dc7 */ /* 0x000fe20008000000 */
[----:B------:R-:W-:Y:S01]  /*1500*/  CCTL.IVALL ;  /* 0x00000000ff00798f */ /* 0x000fe20002000000 */
[----:B------:R-:W-:Y:S05]  /*1510*/  BRA `(.L_x_21) ;  /* 0x0000000000047947 */ /* 0x000fea0003800000 */
.L_x_20:
[----:B------:R-:W-:Y:S06]  /*1520*/  BAR.SYNC.DEFER_BLOCKING 0x0 ;  /* 0x0000000000007b1d */ /* 0x000fec0000010000 */
.L_x_21:
[----:B------:R-:W-:Y:S05]  /*1530*/  BRA.U UP2, `(.L_x_22) ;  /* 0x0000001102607547 */ /* 0x000fea000b800000 */
[----:B------:R-:W1:Y:S01]  /*1540*/  LDCU UR4, c[0x0][0x38c] ;  /* 0x00007180ff0477ac */ /* 0x000e620008000800 */
[----:B------:R-:W2:Y:S01]  /*1550*/  LDC R9, c[0x0][0x370] ;  /* 0x0000dc00ff097b82 */ /* 0x000ea20000000800 */
[----:B------:R-:W-:Y:S01]  /*1560*/  IMAD.SHL.U32 R16, R11, 0x40, RZ ;  /* 0x000000400b107824 */ /* 0x000fe200078e00ff */
[----:B------:R-:W-:Y:S01]  /*1570*/  PLOP3.LUT P1, PT, PT, PT, UP5, 0x80, 0x8 ;  /* 0x000000000008781c */ /* 0x000fe20003f2f058 */
[----:B------:R-:W-:Y:S01]  /*1580*/  HFMA2 R12, -RZ, RZ, 0, 0 ;  /* 0x00000000ff0c7431 */ /* 0x000fe200000001ff */
[----:B------:R-:W-:Y:S01]  /*1590*/  UISETP.NE.AND UP1, UPT, UR10, URZ, UPT ;  /* 0x000000ff0a00728c */ /* 0x000fe2000bf25270 */
[----:B------:R-:W-:Y:S01]  /*15a0*/  ISETP.NE.AND P4, PT, R10, RZ, P5 ;  /* 0x000000ff0a00720c */ /* 0x000fe20002f85270 */
[----:B------:R-:W-:Y:S01]  /*15b0*/  IMAD.MOV.U32 R15, RZ, RZ, 0x1 ;  /* 0x00000001ff0f7424 */ /* 0x000fe200078e00ff */
[----:B------:R-:W-:Y:S01]  /*15c0*/  PLOP3.LUT P1, PT, P1, PT, PT, 0x8, 0x80 ;  /* 0x000000000080781c */ /* 0x000fe20000f2e170 */
[----:B------:R-:W3:Y:S01]  /*15d0*/  LDC R0, c[0x0][0x374] ;  /* 0x0000dd00ff007b82 */ /* 0x000ee20000000800 */
[----:B------:R-:W-:Y:S01]  /*15e0*/  IMAD.MOV.U32 R14, RZ, RZ, RZ ;  /* 0x000000ffff0e7224 */ /* 0x000fe200078e00ff */
[----:B------:R-:W-:Y:S01]  /*15f0*/  MOV R8, 0x1 ;  /* 0x0000000100087802 */ /* 0x000fe20000000f00 */
[----:B------:R-:W-:Y:S01]  /*1600*/  IMAD.MOV.U32 R10, RZ, RZ, RZ ;  /* 0x000000ffff0a7224 */ /* 0x000fe200078e00ff */
[----:B------:R-:W-:Y:S01]  /*1610*/  LOP3.LUT R16, R16, 0x40, RZ, 0xc0, !PT ;  /* 0x0000004010107812 */ /* 0x000fe200078ec0ff */
[----:B------:R-:W4:Y:S01]  /*1620*/  LDCU.64 UR14, c[0x0][0x348] ;  /* 0x00006900ff0e77ac */ /* 0x000f220008000a00 */
[----:B-1----:R-:W-:-:S02]  /*1630*/  UIADD3 UR5, UPT, UPT, UR4, 0x3f, URZ ;  /* 0x0000003f04057890 */ /* 0x002fc4000fffe0ff */
[----:B------:R-:W-:Y:S02]  /*1640*/  USEL UR22, UR6, 0x2, UP1 ;  /* 0x0000000206167887 */ /* 0x000fe40008800000 */
[----:B------:R-:W-:Y:S01]  /*1650*/  USHF.R.S32.HI UR7, URZ, 0x1f, UR5 ;  /* 0x0000001fff077899 */ /* 0x000fe20008011405 */
[----:B------:R-:W-:-:S03]  /*1660*/  UMOV UR23, URZ ;  /* 0x000000ff00177c82 */ /* 0x000fc60008000000 */
[----:B------:R-:W-:Y:S02]  /*1670*/  ULEA.HI UR7, UR7, UR5, URZ, 0x6 ;  /* 0x0000000507077291 */ /* 0x000fe4000f8f30ff */
[----:B------:R-:W-:Y:S02]  /*1680*/  UIADD3 UR5, UPT, UPT, UR4, -0x1, URZ ;  /* 0xffffffff04057890 */ /* 0x000fe4000fffe0ff */
[----:B------:R-:W-:Y:S02]  /*1690*/  USHF.R.S32.HI UR7, URZ, 0x6, UR7 ;  /* 0x00000006ff077899 */ /* 0x000fe40008011407 */
[----:B------:R-:W-:Y:S02]  /*16a0*/  UISETP.GE.U32.AND UP2, UPT, UR5, -0x7f, UPT ;  /* 0xffffff810500788c */ /* 0x000fe4000bf46070 */
[----:B------:R-:W-:Y:S02]  /*16b0*/  UISETP.LT.U32.AND UP0, UPT, UR7, 0x2, UPT ;  /* 0x000000020700788c */ /* 0x000fe4000bf01070 */
[----:B------:R-:W-:-:S02]  /*16c0*/  UIADD3 UR4, UPT, UPT, UR4, 0x7e, URZ ;  /* 0x0000007e04047890 */ /* 0x000fc4000fffe0ff */
[----:B------:R-:W-:-:S04]  /*16d0*/  USEL UR5, UR7, 0x2, UP0 ;  /* 0x0000000207057887 */ /* 0x000fc80008000000 */
[----:B------:R-:W-:Y:S02]  /*16e0*/  UIADD3 UR21, UPT, UPT, UR5, -0x1, URZ ;  /* 0xffffffff05157890 */ /* 0x000fe4000fffe0ff */
[----:B------:R-:W-:Y:S02]  /*16f0*/  @UP2 UIADD3 UR21, UPT, UPT, UR5, URZ, URZ ;  /* 0x000000ff05152290 */ /* 0x000fe4000fffe0ff */
[----:B------:R-:W-:Y:S02]  /*1700*/  UIADD3 UR24, UPT, UPT, UR7, -UR5, URZ ;  /* 0x8000000507187290 */ /* 0x000fe4000fffe0ff */
[----:B------:R-:W-:Y:S02]  /*1710*/  UIADD3 UR13, UPT, UPT, UR21, 0x1, URZ ;  /* 0x00000001150d7890 */ /* 0x000fe4000fffe0ff */
[----:B--2-4-:R-:W-:-:S12]  /*1720*/  UIADD3 UR21, UPT, UPT, -UR21, URZ, URZ ;  /* 0x000000ff15157290 */ /* 0x014fd8000fffe1ff */
.L_x_42:
[----:B------:R-:W-:Y:S01]  /*1730*/  UISETP.NE.AND UP0, UPT, UR37, URZ, UPT ;  /* 0x000000ff2500728c */ /* 0x000fe2000bf05270 */
[----:B------:R-:W1:Y:S08]  /*1740*/  S2UR UR37, SR_CgaCtaId ;  /* 0x00000000002579c3 */ /* 0x000e700000008800 */
[----:B------:R-:W-:Y:S05]  /*1750*/  BRA.U UP0, `(.L_x_23) ;  /* 0x0000000100347547 */ /* 0x000fea000b800000 */
[----:B------:R-:W2:Y:S01]  /*1760*/  S2R R2, SR_CgaCtaId ;  /* 0x0000000000027919 */ /* 0x000ea20000008800 */
[----:B------:R-:W-:-:S04]  /*1770*/  MOV R3, 0x400 ;  /* 0x0000040000037802 */ /* 0x000fc80000000f00 */
[----:B--2---:R-:W-:Y:S02]  /*1780*/  LEA R3, R2, R3, 0x18 ;  /* 0x0000000302037211 */ /* 0x004fe400078ec0ff */
[----:B------:R-:W-:-:S03]  /*1790*/  SHF.L.U32 R2, R8, 0x1f, RZ ;  /* 0x0000001f08027819 */ /* 0x000fc600000006ff */
[----:B------:R-:W-:-:S04]  /*17a0*/  IMAD R3, R10, 0x8, R3 ;  /* 0x000000080a037824 */ /* 0x000fc800078e0203 */
[----:B------:R-:W2:Y:S02]  /*17b0*/  SYNCS.PHASECHK.TRANS64.TRYWAIT P0, [R3+URZ+0xe0], R2 ;  /* 0x0000e002030075a7 */ /* 0x000ea400080011ff */
[----:B--2---:R-:W-:Y:S05]  /*17c0*/  @!P0 BRA `(.L_x_24) ;  /* 0x0000006c00b08947 */ /* 0x004fea0003800000 */
.L_x_147:
[----:B------:R-:W-:Y:S01]  /*17d0*/  VIADD R10, R10, 0x1 ;  /* 0x000000010a0a7836 */ /* 0x000fe20000000000 */
[----:B------:R2:W-:Y:S04]  /*17e0*/  SYNCS.ARRIVE.TRANS64.A1T0 RZ, [R3+URZ+0xd0], RZ ;  /* 0x0000d0ff03ff79a7 */ /* 0x0005e800081000ff */
[----:B------:R-:W-:-:S04]  /*17f0*/  ISETP.NE.AND P0, PT, R10, 0x2, PT ;  /* 0x000000020a00780c */ /* 0x000fc80003f05270 */
[----:B------:R-:W-:Y:S02]  /*1800*/  SEL R10, R10, RZ, P0 ;  /* 0x000000ff0a0a7207 */ /* 0x000fe40000000000 */
[----:B--2---:R-:W-:-:S04]  /*1810*/  SEL R3, RZ, 0x1, P0 ;  /* 0x00000001ff037807 */ /* 0x004fc80000000000 */
[----:B------:R-:W-:-:S07]  /*1820*/  LOP3.LUT R8, R8, R3, RZ, 0x3c, !PT ;  /* 0x0000000308087212 */ /* 0x000fce00078e3cff */
.L_x_23:
[----:B------:R-:W-:Y:S01]  /*1830*/  UMOV UR6, 0x400 ;  /* 0x0000040000067882 */ /* 0x000fe20000000000 */
[----:B------:R-:W-:Y:S01]  /*1840*/  LEA.HI R3, R21, R21, RZ, 0x1 ;  /* 0x0000001515037211 */ /* 0x000fe200078f08ff */
[----:B-1----:R-:W-:Y:S01]  /*1850*/  ULEA UR6, UR37, UR6, 0x18 ;  /* 0x0000000625067291 */ /* 0x002fe2000f8ec0ff */
[----:B------:R-:W-:Y:S01]  /*1860*/  SHF.L.U32 R2, R15, 0x1f, RZ ;  /* 0x0000001f0f027819 */ /* 0x000fe200000006ff */
[----:B------:R-:W-:Y:S01]  /*1870*/  UISETP.GE.U32.AND UP0, UPT, UR4, 0x7f, UPT ;  /* 0x0000007f0400788c */ /* 0x000fe2000bf06070 */
[C---:B------:R-:W-:Y:S01]  /*1880*/  R2UR UR9, R16.reuse ;  /* 0x00000000100972ca */ /* 0x040fe200000e0000 */
[----:B------:R-:W-:Y:S01]  /*1890*/  ULEA UR8, UR23, UR6, 0x3 ;  /* 0x0000000617087291 */ /* 0x000fe2000f8e18ff */
[----:B------:R-:W-:Y:S01]  /*18a0*/  IMAD.SHL.U32 R3, R3, 0x40, RZ ;  /* 0x0000004003037824 */ /* 0x000fe200078e00ff */
[----:B------:R-:W-:Y:S01]  /*18b0*/  R2UR UR10, R16 ;  /* 0x00000000100a72ca */ /* 0x000fe200000e0000 */
[----:B------:R-:W-:-:S03]  /*18c0*/  UMOV UR25, URZ ;  /* 0x000000ff00197c82 */ /* 0x000fc60008000000 */
[----:B------:R-:W-:-:S03]  /*18d0*/  R2UR UR34, R3 ;  /* 0x00000000032272ca */ /* 0x000fc600000e0000 */
[----:B------:R1:W2:Y:S01]  /*18e0*/  SYNCS.PHASECHK.TRANS64.TRYWAIT P0, [UR8+0x10], R2 ;  /* 0x00001002ff0075a7 */ /* 0x0002a20008001108 */
[----:B------:R-:W-:-:S09]  /*18f0*/  R2UR UR8, R20 ;  /* 0x00000000140872ca */ /* 0x000fd200000e0000 */
[----:B------:R-:W-:-:S04]  /*1900*/  ULOP3.LUT UR34, UR9, 0xffffff80, UR34, 0xf8, !UPT ;  /* 0xffffff8009227892 */ /* 0x000fc8000f8ef822 */
[----:B------:R-:W-:Y:S01]  /*1910*/  ULEA UR10, UR8, UR10, 0x7 ;  /* 0x0000000a080a7291 */ /* 0x000fe2000f8e38ff */
[----:B------:R-:W-:Y:S11]  /*1920*/  BRA.U !UP0, `(.L_x_25) ;  /* 0x0000000108bc7547 */ /* 0x000ff6000b800000 */
[----:B------:R-:W-:Y:S01]  /*1930*/  UMOV UR16, UR21 ;  /* 0x0000001500107c82 */ /* 0x000fe20008000000 */
[----:B------:R-:W-:Y:S01]  /*1940*/  UMOV UR17, UR23 ;  /* 0x0000001700117c82 */ /* 0x000fe20008000000 */
[----:B------:R-:W-:-:S05]  /*1950*/  UMOV UR35, URZ ;  /* 0x000000ff00237c82 */ /* 0x000fca0008000000 */
.L_x_31:
[----:B------:R-:W-:Y:S01]  /*1960*/  ULEA UR33, UR17, UR6, 0x3 ;  /* 0x0000000611217291 */ /* 0x000fe2000f8e18ff */
[----:B------:R-:W-:Y:S01]  /*1970*/  @P5 MOV R3, 0x8000 ;  /* 0x0000800000035802 */ /* 0x000fe20000000f00 */
[----:B-12-4-:R-:W-:Y:S10]  /*1980*/  @P0 BRA `(.L_x_26) ;  /* 0x00000000000c0947 */ /* 0x016ff40003800000 */
[----:B------:R-:W-:-:S04]  /*1990*/  SHF.L.U32 R5, R15, 0x1f, RZ ;  /* 0x0000001f0f057819 */ /* 0x000fc800000006ff */
[----:B------:R-:W2:Y:S02]  /*19a0*/  SYNCS.PHASECHK.TRANS64.TRYWAIT P0, [UR33+0x10], R5 ;  /* 0x00001005ff0075a7 */ /* 0x000ea40008001121 */
[----:B--2---:R-:W-:Y:S05]  /*19b0*/  @!P0 BRA `(.L_x_27) ;  /* 0x0000006c00488947 */ /* 0x004fea0003800000 */
.L_x_26:
[----:B------:R2:W-:Y:S01]  /*19c0*/  @P5 SYNCS.ARRIVE.TRANS64 RZ, [UR33], R3 ;  /* 0x00000003ffff59a7 */ /* 0x0005e20008000021 */
[----:B------:R-:W-:Y:S02]  /*19d0*/  ULOP3.LUT UR8, UR22, 0x2, URZ, 0xfc, !UPT ;  /* 0x0000000216087892 */ /* 0x000fe4000f8efcff */
[----:B------:R-:W-:Y:S02]  /*19e0*/  UIADD3 UR16, UPT, UPT, UR16, 0x1, URZ ;  /* 0x0000000110107890 */ /* 0x000fe4000fffe0ff */
[----:B------:R-:W-:Y:S02]  /*19f0*/  UISETP.NE.AND UP0, UPT, UR8, 0x2, UPT ;  /* 0x000000020800788c */ /* 0x000fe4000bf05270 */
[----:B------:R-:W-:-:S07]  /*1a00*/  UISETP.NE.AND UP2, UPT, UR16, 0x1, UPT ;  /* 0x000000011000788c */ /* 0x000fce000bf45270 */
[----:B------:R-:W-:Y:S05]  /*1a10*/  BRA.U UP0, `(.L_x_28) ;  /* 0x0000000100047547 */ /* 0x000fea000b800000 */
[----:B------:R-:W-:Y:S05]  /*1a20*/  BPT.TRAP 0x1 ;  /* 0x000000040000795c */ /* 0x000fea0000300000 */
.L_x_28:
[----:B------:R-:W-:Y:S04]  /*1a30*/  BSSY.RECONVERGENT B0, `(.L_x_29) ;  /* 0x0000003000007945 */ /* 0x000fe80003800200 */
[----:B------:R-:W-:Y:S05]  /*1a40*/  @!P4 BRA `(.L_x_30) ;  /* 0x000000000004c947 */ /* 0x000fea0003800000 */
[----:B------:R-:W-:Y:S05]  /*1a50*/  BPT.TRAP 0x1 ;  /* 0x000000040000795c */ /* 0x000fea0000300000 */
.L_x_30:
[----:B------:R-:W-:Y:S05]  /*1a60*/  BSYNC.RECONVERGENT B0 ;  /* 0x0000000000007941 */ /* 0x000fea0003800200 */
.L_x_29:
[----:B------:R-:W-:Y:S02]  /*1a70*/  UIADD3 UR23, UPT, UPT, UR17, 0x1, URZ ;  /* 0x0000000111177890 */ /* 0x000fe4000fffe0ff */
[----:B------:R-:W-:Y:S02]  /*1a80*/  UIADD3 UR28, UP1, UPT, UR14, 0x80, URZ ;  /* 0x000000800e1c7890 */ /* 0x000fe4000ff3e0ff */
[----:B------:R-:W-:Y:S02]  /*1a90*/  UISETP.NE.AND UP0, UPT, UR23, 0x2, UPT ;  /* 0x000000021700788c */ /* 0x000fe4000bf05270 */
[----:B------:R-:W-:Y:S02]  /*1aa0*/  ULOP3.LUT UR33, UR33, 0xfefffff8, URZ, 0xc0, !UPT ;  /* 0xfefffff821217892 */ /* 0x000fe4000f8ec0ff */
[----:B------:R-:W-:Y:S02]  /*1ab0*/  USEL UR9, URZ, 0x1, UP0 ;  /* 0x00000001ff097887 */ /* 0x000fe40008000000 */
[----:B------:R-:W-:-:S02]  /*1ac0*/  USEL UR23, UR23, URZ, UP0 ;  /* 0x000000ff17177287 */ /* 0x000fc40008000000 */
[----:B------:R-:W-:Y:S02]  /*1ad0*/  UIADD3 UR26, UP0, UPT, UR14, 0x180, URZ ;  /* 0x000001800e1a7890 */ /* 0x000fe4000ff1e0ff */
[----:B------:R-:W-:Y:S01]  /*1ae0*/  ULEA UR8, UR23, UR6, 0x3 ;  /* 0x0000000617087291 */ /* 0x000fe2000f8e18ff */
[----:B------:R-:W-:Y:S01]  /*1af0*/  LOP3.LUT R15, R15, UR9, RZ, 0x3c, !PT ;  /* 0x000000090f0f7c12 */ /* 0x000fe2000f8e3cff */
[----:B------:R-:W-:Y:S02]  /*1b00*/  UIADD3.X UR29, UPT, UPT, URZ, UR15, URZ, UP1, !UPT ;  /* 0x0000000fff1d7290 */ /* 0x000fe40008ffe4ff */
[----:B------:R-:W-:Y:S01]  /*1b10*/  UIADD3.X UR27, UPT, UPT, URZ, UR15, URZ, UP0, !UPT ;  /* 0x0000000fff1b7290 */ /* 0x000fe200087fe4ff */
[----:B-1----:R-:W-:Y:S01]  /*1b20*/  SHF.L.U32 R2, R15, 0x1f, RZ ;  /* 0x0000001f0f027819 */ /* 0x002fe200000006ff */
[----:B------:R-:W-:Y:S01]  /*1b30*/  UMOV UR18, 0x0 ;  /* 0x0000000000127882 */ /* 0x000fe20000000000 */
[----:B------:R-:W-:Y:S01]  /*1b40*/  UMOV UR19, 0x10000000 ;  /* 0x1000000000137882 */ /* 0x000fe20000000000 */
[----:B------:R-:W-:Y:S01]  /*1b50*/  UMOV UR11, UR35 ;  /* 0x00000023000b7c82 */ /* 0x000fe20008000000 */
[----:B------:R4:W1:Y:S01]  /*1b60*/  SYNCS.PHASECHK.TRANS64.TRYWAIT P0, [UR8+0x10], R2 ;  /* 0x00001002ff0075a7 */ /* 0x0008620008001108 */
[----:B------:R-:W-:Y:S01]  /*1b70*/  ULEA UR8, UR17, UR6, 0xd ;  /* 0x0000000611087291 */ /* 0x000fe2000f8e68ff */
[----:B------:R-:W-:Y:S01]  /*1b80*/  UMOV UR12, UR36 ;  /* 0x00000024000c7c82 */ /* 0x000fe20008000000 */
[----:B------:R-:W-:-:S02]  /*1b90*/  UMOV UR9, UR33 ;  /* 0x0000002100097c82 */ /* 0x000fc40008000000 */
[----:B------:R-:W-:Y:S02]  /*1ba0*/  UIADD3 UR32, UPT, UPT, UR8, 0x4300, URZ ;  /* 0x0000430008207890 */ /* 0x000fe4000fffe0ff */
[----:B------:R-:W-:Y:S01]  /*1bb0*/  UIADD3 UR8, UPT, UPT, UR8, 0x8300, URZ ;  /* 0x0000830008087890 */ /* 0x000fe2000fffe0ff */
[----:B------:R-:W-:Y:S01]  /*1bc0*/  UMOV UR25, UR13 ;  /* 0x0000000d00197c82 */ /* 0x000fe20008000000 */
[----:B------:R-:W-:-:S05]  /*1bd0*/  UMOV UR17, UR23 ;  /* 0x0000001700117c82 */ /* 0x000fca0008000000 */
[----:B------:R2:W-:Y:S02]  /*1be0*/  UTMALDG.3D.2CTA [UR32], [UR28], desc[UR18] ;  /* 0x000012201c0075b4 */ /* 0x0005e40008211000 */
[----:B------:R4:W-:Y:S01]  /*1bf0*/  UTMALDG.3D.2CTA [UR8], [UR26], desc[UR18] ;  /* 0x000012081a0075b4 */ /* 0x0009e20008211000 */
[----:B--2---:R-:W-:Y:S01]  /*1c00*/  UIADD3 UR35, UPT, UPT, UR35, 0x40, URZ ;  /* 0x0000004023237890 */ /* 0x004fe2000fffe0ff */
[----:B------:R-:W-:Y:S11]  /*1c10*/  BRA.U UP2, `(.L_x_31) ;  /* 0xfffffffd02507547 */ /* 0x000ff6000b83ffff */
.L_x_25:
[----:B----4-:R-:W-:Y:S01]  /*1c20*/  ULEA UR8, UR23, UR6, 0x3 ;  /* 0x0000000617087291 */ /* 0x010fe2000f8e18ff */
[----:B-1----:R-:W-:Y:S01]  /*1c30*/  SHF.L.U32 R2, R15, 0x1f, RZ ;  /* 0x0000001f0f027819 */ /* 0x002fe200000006ff */
[----:B------:R-:W-:Y:S01]  /*1c40*/  @!P1 SYNCS.ARRIVE.TRANS64.A1T0 RZ, [UR6+0x68], RZ ;  /* 0x000068ffffff99a7 */ /* 0x000fe20008100006 */
[----:B------:R-:W-:-:S06]  /*1c50*/  UISETP.GT.AND UP0, UPT, UR7, UR5, UPT ;  /* 0x000000050700728c */ /* 0x000fcc000bf04270 */
[----:B--2---:R1:W2:Y:S03]  /*1c60*/  SYNCS.PHASECHK.TRANS64.TRYWAIT P0, [UR8+0x10], R2 ;  /* 0x00001002ff0075a7 */ /* 0x0042a60008001108 */
[----:B------:R-:W-:Y:S05]  /*1c70*/  BRA.U !UP0, `(.L_x_32) ;  /* 0x0000000108bc7547 */ /* 0x000fea000b800000 */
[----:B------:R-:W-:Y:S01]  /*1c80*/  UIADD3 UR26, UPT, UPT, UR24, UR25, URZ ;  /* 0x00000019181a7290 */ /* 0x000fe2000fffe0ff */
[----:B------:R-:W-:-:S11]  /*1c90*/  UMOV UR27, UR23 ;  /* 0x00000017001b7c82 */ /* 0x000fd60008000000 */
.L_x_38:
[----:B------:R-:W-:Y:S01]  /*1ca0*/  ULEA UR17, UR27, UR6, 0x3 ;  /* 0x000000061b117291 */ /* 0x000fe2000f8e18ff */
[----:B--2---:R-:W-:Y:S01]  /*1cb0*/  @P5 MOV R3, 0x8000 ;  /* 0x0000800000035802 */ /* 0x004fe20000000f00 */
[----:B-12---:R-:W-:Y:S10]  /*1cc0*/  @P0 BRA `(.L_x_33) ;  /* 0x00000000000c0947 */ /* 0x006ff40003800000 */
[----:B------:R-:W-:-:S04]  /*1cd0*/  SHF.L.U32 R5, R15, 0x1f, RZ ;  /* 0x0000001f0f057819 */ /* 0x000fc800000006ff */
[----:B------:R-:W2:Y:S02]  /*1ce0*/  SYNCS.PHASECHK.TRANS64.TRYWAIT P0, [UR17+0x10], R5 ;  /* 0x00001005ff0075a7 */ /* 0x000ea40008001111 */
[----:B--2---:R-:W-:Y:S05]  /*1cf0*/  @!P0 BRA `(.L_x_34) ;  /* 0x0000006800908947 */ /* 0x004fea0003800000 */
.L_x_33:
[----:B------:R2:W-:Y:S01]  /*1d00*/  @P5 SYNCS.ARRIVE.TRANS64 RZ, [UR17], R3 ;  /* 0x00000003ffff59a7 */ /* 0x0005e20008000011 */
[----:B------:R-:W-:-:S04]  /*1d10*/  ULOP3.LUT UR8, UR22, 0x2, URZ, 0xfc, !UPT ;  /* 0x0000000216087892 */ /* 0x000fc8000f8efcff */
[----:B------:R-:W-:-:S09]  /*1d20*/  UISETP.NE.AND UP0, UPT, UR8, 0x2, UPT ;  /* 0x000000020800788c */ /* 0x000fd2000bf05270 */
[----:B------:R-:W-:Y:S05]  /*1d30*/  BRA.U UP0, `(.L_x_35) ;  /* 0x0000000100047547 */ /* 0x000fea000b800000 */
[----:B------:R-:W-:Y:S05]  /*1d40*/  BPT.TRAP 0x1 ;  /* 0x000000040000795c */ /* 0x000fea0000300000 */
.L_x_35:
[----:B------:R-:W-:Y:S04]  /*1d50*/  BSSY.RECONVERGENT B0, `(.L_x_36) ;  /* 0x0000003000007945 */ /* 0x000fe80003800200 */
[----:B------:R-:W-:Y:S05]  /*1d60*/  @!P4 BRA `(.L_x_37) ;  /* 0x000000000004c947 */ /* 0x000fea0003800000 */
[----:B------:R-:W-:Y:S05]  /*1d70*/  BPT.TRAP 0x1 ;  /* 0x000000040000795c */ /* 0x000fea0000300000 */
.L_x_37:
[----:B------:R-:W-:Y:S05]  /*1d80*/  BSYNC.RECONVERGENT B0 ;  /* 0x0000000000007941 */ /* 0x000fea0003800200 */
.L_x_36:
[----:B------:R-:W-:Y:S02]  /*1d90*/  UIADD3 UR23, UPT, UPT, UR27, 0x1, URZ ;  /* 0x000000011b177890 */ /* 0x000fe4000fffe0ff */
[----:B------:R-:W-:Y:S02]  /*1da0*/  UIADD3 UR32, UP1, UPT, UR14, 0x80, URZ ;  /* 0x000000800e207890 */ /* 0x000fe4000ff3e0ff */
[----:B------:R-:W-:Y:S02]  /*1db0*/  UISETP.NE.AND UP0, UPT, UR23, 0x2, UPT ;  /* 0x000000021700788c */ /* 0x000fe4000bf05270 */
[----:B------:R-:W-:Y:S02]  /*1dc0*/  USHF.L.U32 UR19, UR25, 0x6, URZ ;  /* 0x0000000619137899 */ /* 0x000fe400080006ff */
[----:B------:R-:W-:Y:S02]  /*1dd0*/  USEL UR9, URZ, 0x1, UP0 ;  /* 0x00000001ff097887 */ /* 0x000fe40008000000 */
[----:B------:R-:W-:-:S02]  /*1de0*/  USEL UR23, UR23, URZ, UP0 ;  /* 0x000000ff17177287 */ /* 0x000fc40008000000 */
[----:B------:R-:W-:Y:S02]  /*1df0*/  UIADD3 UR30, UP0, UPT, UR14, 0x180, URZ ;  /* 0x000001800e1e7890 */ /* 0x000fe4000ff1e0ff */
[----:B------:R-:W-:Y:S01]  /*1e00*/  ULEA UR8, UR23, UR6, 0x3 ;  /* 0x0000000617087291 */ /* 0x000fe2000f8e18ff */
[----:B------:R-:W-:Y:S01]  /*1e10*/  LOP3.LUT R15, R15, UR9, RZ, 0x3c, !PT ;  /* 0x000000090f0f7c12 */ /* 0x000fe2000f8e3cff */
[----:B------:R-:W-:Y:S02]  /*1e20*/  ULOP3.LUT UR17, UR17, 0xfefffff8, URZ, 0xc0, !UPT ;  /* 0xfefffff811117892 */ /* 0x000fe4000f8ec0ff */
[----:B------:R-:W-:Y:S01]  /*1e30*/  UIADD3.X UR33, UPT, UPT, URZ, UR15, URZ, UP1, !UPT ;  /* 0x0000000fff217290 */ /* 0x000fe20008ffe4ff */
[----:B-1----:R-:W-:Y:S01]  /*1e40*/  SHF.L.U32 R2, R15, 0x1f, RZ ;  /* 0x0000001f0f027819 */ /* 0x002fe200000006ff */
[----:B------:R-:W-:Y:S01]  /*1e50*/  UIADD3.X UR31, UPT, UPT, URZ, UR15, URZ, UP0, !UPT ;  /* 0x0000000fff1f7290 */ /* 0x000fe200087fe4ff */
[----:B------:R-:W-:Y:S02]  /*1e60*/  UMOV UR28, 0x0 ;  /* 0x00000000001c7882 */ /* 0x000fe40000000000 */
[----:B------:R4:W1:Y:S01]  /*1e70*/  SYNCS.PHASECHK.TRANS64.TRYWAIT P0, [UR8+0x10], R2 ;  /* 0x00001002ff0075a7 */ /* 0x0008620008001108 */
[----:B------:R-:W-:Y:S01]  /*1e80*/  ULEA UR8, UR27, UR6, 0xd ;  /* 0x000000061b087291 */ /* 0x000fe2000f8e68ff */
[----:B------:R-:W-:Y:S01]  /*1e90*/  UMOV UR29, 0x10000000 ;  /* 0x10000000001d7882 */ /* 0x000fe20000000000 */
[----:B------:R-:W-:-:S02]  /*1ea0*/  UMOV UR18, UR34 ;  /* 0x0000002200127c82 */ /* 0x000fc40008000000 */
[----:B------:R-:W-:Y:S02]  /*1eb0*/  UIADD3 UR16, UPT, UPT, UR8, 0x4300, URZ ;  /* 0x0000430008107890 */ /* 0x000fe4000fffe0ff */
[----:B------:R-:W-:Y:S01]  /*1ec0*/  UIADD3 UR8, UPT, UPT, UR8, 0x8300, URZ ;  /* 0x0000830008087890 */ /* 0x000fe2000fffe0ff */
[----:B------:R-:W-:Y:S01]  /*1ed0*/  UMOV UR20, UR36 ;  /* 0x0000002400147c82 */ /* 0x000fe20008000000 */
[----:B------:R-:W-:Y:S01]  /*1ee0*/  UMOV UR12, UR36 ;  /* 0x00000024000c7c82 */ /* 0x000fe20008000000 */
[----:B------:R-:W-:Y:S01]  /*1ef0*/  UMOV UR9, UR17 ;  /* 0x0000001100097c82 */ /* 0x000fe20008000000 */
[----:B------:R-:W-:Y:S01]  /*1f00*/  UMOV UR11, UR19 ;  /* 0x00000013000b7c82 */ /* 0x000fe20008000000 */
[----:B------:R-:W-:Y:S02]  /*1f10*/  UIADD3 UR25, UPT, UPT, UR25, 0x1, URZ ;  /* 0x0000000119197890 */ /* 0x000fe4000fffe0ff */
[----:B------:R4:W-:Y:S01]  /*1f20*/  UTMALDG.3D.2CTA [UR16], [UR32], desc[UR28] ;  /* 0x00001c10200075b4 */ /* 0x0009e20008211000 */
[----:B------:R-:W-:Y:S01]  /*1f30*/  UMOV UR27, UR23 ;  /* 0x00000017001b7c82 */ /* 0x000fe20008000000 */
[----:B------:R-:W-:Y:S01]  /*1f40*/  UISETP.NE.AND UP0, UPT, UR25, UR26, UPT ;  /* 0x0000001a1900728c */ /* 0x000fe2000bf05270 */
[----:B------:R4:W-:Y:S08]  /*1f50*/  UTMALDG.3D.2CTA [UR8], [UR30], desc[UR28] ;  /* 0x00001c081e0075b4 */ /* 0x0009f00008211000 */
[----:B----4-:R-:W-:Y:S05]  /*1f60*/  BRA.U UP0, `(.L_x_38) ;  /* 0xfffffffd004c7547 */ /* 0x010fea000b83ffff */
.L_x_32:
[----:B-1----:R-:W-:Y:S01]  /*1f70*/  LEA R2, R14, UR6, 0x3 ;  /* 0x000000060e027c11 */ /* 0x002fe2000f8e18ff */
[----:B------:R-:W-:Y:S01]  /*1f80*/  NOP ;  /* 0x0000000000007918 */ /* 0x000fe20000000000 */
[----:B--2---:R-:W-:Y:S02]  /*1f90*/  SHF.L.U32 R3, R12, 0x1f, RZ ;  /* 0x0000001f0c037819 */ /* 0x004fe400000006ff */
[----:B------:R-:W-:Y:S02]  /*1fa0*/  LEA R4, R14, UR6, 0x4 ;  /* 0x000000060e047c11 */ /* 0x000fe4000f8e20ff */
[----:B------:R-:W1:Y:S02]  /*1fb0*/  SYNCS.PHASECHK.TRANS64.TRYWAIT P0, [R2+URZ+0x70], R3 ;  /* 0x00007003020075a7 */ /* 0x000e6400080011ff */
[----:B-1----:R-:W-:Y:S05]  /*1fc0*/  @!P0 BRA `(.L_x_39) ;  /* 0x0000006400f48947 */ /* 0x002fea0003800000 */
.L_x_150:
[----:B------:R-:W2:Y:S01]  /*1fd0*/  LDS.128 R4, [R4+0x100] ;  /* 0x0001000004047984 */ /* 0x000ea20000000c00 */
[----:B------:R-:W-:Y:S01]  /*1fe0*/  ISETP.GE.AND P0, PT, R26, 0x1, PT ;  /* 0x000000011a00780c */ /* 0x000fe20003f06270 */
[----:B-1----:R-:W-:Y:S01]  /*1ff0*/  VIADD R2, R2, 0x80 ;  /* 0x0000008002027836 */ /* 0x002fe20000000000 */
[----:B------:R-:W-:Y:S01]  /*2000*/  @!PT LDS RZ, [RZ] ;  /* 0x00000000fffff984 */ /* 0x000fe20000000800 */
[----:B------:R-:W-:Y:S01]  /*2010*/  @!PT LDS RZ, [RZ] ;  /* 0x00000000fffff984 */ /* 0x000fe20000000800 */
[----:B------:R-:W-:Y:S01]  /*2020*/  @!PT LDS RZ, [RZ] ;  /* 0x00000000fffff984 */ /* 0x000fe20000000800 */
[----:B------:R-:W-:Y:S01]  /*2030*/  @!PT LDS RZ, [RZ] ;  /* 0x00000000fffff984 */ /* 0x000fe20000000800 */
[----:B------:R1:W-:Y:S06]  /*2040*/  MEMBAR.ALL.CTA ;  /* 0x0000000000007992 */ /* 0x0003ec0000008000 */
[----:B-1----:R-:W1:Y:S01]  /*2050*/  FENCE.VIEW.ASYNC.S ;  /* 0x00000000000073c6 */ /* 0x002e620000000000 */
[----:B------:R-:W-:-:S04]  /*2060*/  PRMT R2, RZ, 0x654, R2 ;  /* 0x00000654ff027816 */ /* 0x000fc80000000002 */
[----:B-1----:R1:W-:Y:S01]  /*2070*/  SYNCS.ARRIVE.TRANS64.RED.A1T0 RZ, [R2+URZ], RZ ;  /* 0x000000ff02ff79a7 */ /* 0x0023e200081004ff */
[----:B--2---:R-:W-:-:S13]  /*2080*/  LOP3.LUT P2, RZ, R6, 0x1, RZ, 0xc0, !PT ;  /* 0x0000000106ff7812 */ /* 0x004fda000784c0ff */
[----:B------:R-:W-:Y:S01]  /*2090*/  @P2 SHF.R.U32.HI R3, RZ, 0x10, R5 ;  /* 0x00000010ff032819 */ /* 0x000fe20000011605 */
[----:B------:R-:W-:Y:S01]  /*20a0*/  VOTEU.ANY UP0, P2 ;  /* 0x0000000000ff7886 */ /* 0x000fe20001000100 */
[----:B------:R-:W-:Y:S02]  /*20b0*/  @P2 MOV R13, R4 ;  /* 0x00000004000d2202 */ /* 0x000fe40000000f00 */
[----:B------:R-:W-:Y:S02]  /*20c0*/  @P2 R2UR.BROADCAST UR8, R3 ;  /* 0x00000000030822ca */ /* 0x000fe400008e0000 */
[----:B------:R-:W-:-:S11]  /*20d0*/  @P2 LOP3.LUT R11, R5, 0xffff, RZ, 0xc0, !PT ;  /* 0x0000ffff050b2812 */ /* 0x000fd600078ec0ff */
[----:B------:R-:W-:Y:S01]  /*20e0*/  @UP0 UMOV UR36, UR8 ;  /* 0x0000000800240c82 */ /* 0x000fe20008000000 */
[----:B-1----:R-:W-:Y:S05]  /*20f0*/  @!P0 BRA `(.L_x_40) ;  /* 0x0000000000b88947 */ /* 0x002fea0003800000 */
[----:B------:R-:W3:Y:S01]  /*2100*/  LDC.64 R4, c[0x0][0xb18] ;  /* 0x0002c600ff047b82 */ /* 0x000ee20000000a00 */
[----:B------:R-:W-:-:S07]  /*2110*/  ISETP.NE.AND P3, PT, R26, 0x1, PT ;  /* 0x000000011a00780c */ /* 0x000fce0003f65270 */
[----:B------:R-:W1:Y:S08]  /*2120*/  LDC.64 R6, c[0x0][0xb10] ;  /* 0x0002c400ff067b82 */ /* 0x000e700000000a00 */
[----:B------:R-:W2:Y:S08]  /*2130*/  LDC R17, c[0x0][0xb20] ;  /* 0x0002c800ff117b82 */ /* 0x000eb00000000800 */
[----:B------:R-:W4:Y:S01]  /*2140*/  LDC R18, c[0x0][0xb0c] ;  /* 0x0002c300ff127b82 */ /* 0x000f220000000800 */
[----:B---3--:R-:W-:Y:S01]  /*2150*/  IMAD.HI.U32 R22, R0, R5, RZ ;  /* 0x0000000500167227 */ /* 0x008fe200078e00ff */
[----:B------:R-:W-:-:S06]  /*2160*/  ISETP.NE.AND P0, PT, R4, 0x1, PT ;  /* 0x000000010400780c */ /* 0x000fcc0003f05270 */
[----:B------:R-:W3:Y:S01]  /*2170*/  LDC.64 R2, c[0x0][0xb28] ;  /* 0x0002ca00ff027b82 */ /* 0x000ee20000000a00 */
[----:B-1----:R-:W-:-:S04]  /*2180*/  IMAD.HI.U32 R20, R9, R6, RZ ;  /* 0x0000000609147227 */ /* 0x002fc800078e00ff */
[----:B------:R-:W-:Y:S01]  /*2190*/  IMAD.HI.U32 R24, R13, R6, RZ ;  /* 0x000000060d187227 */ /* 0x000fe200078e00ff */
[----:B------:R-:W-:Y:S02]  /*21a0*/  SHF.R.U32.HI R20, RZ, R7, R20 ;  /* 0x00000007ff147219 */ /* 0x000fe40000011614 */
[----:B--2---:R-:W-:Y:S01]  /*21b0*/  SHF.R.U32.HI R19, RZ, R17, R22 ;  /* 0x00000011ff137219 */ /* 0x004fe20000011616 */
[----:B------:R-:W-:Y:S01]  /*21c0*/  IMAD.HI.U32 R22, R11, R5, RZ ;  /* 0x000000050b167227 */ /* 0x000fe200078e00ff */
[----:B------:R-:W-:Y:S02]  /*21d0*/  SHF.R.U32.HI R24, RZ, R7, R24 ;  /* 0x00000007ff187219 */ /* 0x000fe40000011618 */
[----:B------:R-:W-:Y:S02]  /*21e0*/  SEL R19, R0, R19, !P0 ;  /* 0x0000001300137207 */ /* 0x000fe40004000000 */
[----:B------:R-:W-:Y:S02]  /*21f0*/  SHF.R.U32.HI R22, RZ, R17, R22 ;  /* 0x00000011ff167219 */ /* 0x000fe40000011616 */
[----:B----4-:R-:W-:-:S02]  /*2200*/  ISETP.NE.AND P1, PT, R18, 0x1, PT ;  /* 0x000000011200780c */ /* 0x010fc40003f25270 */
[----:B------:R-:W-:Y:S02]  /*2210*/  SEL R5, R11, R22, !P0 ;  /* 0x000000160b057207 */ /* 0x000fe40004000000 */
[----:B------:R-:W-:Y:S02]  /*2220*/  SEL R21, R9, R20, !P1 ;  /* 0x0000001409157207 */ /* 0x000fe40004800000 */
[----:B------:R-:W-:Y:S01]  /*2230*/  SEL R7, R13, R24, !P1 ;  /* 0x000000180d077207 */ /* 0x000fe20004800000 */
[----:B---3--:R-:W-:Y:S01]  /*2240*/  IMAD.HI.U32 R20, R19, R2, RZ ;  /* 0x0000000213147227 */ /* 0x008fe200078e00ff */
[----:B------:R-:W-:-:S03]  /*2250*/  IADD3 R17, PT, PT, -R5, RZ, RZ ;  /* 0x000000ff05117210 */ /* 0x000fc60007ffe1ff */
        /* <DEDUP_REMOVED lines=11> */
[----:B------:R-:W-:-:S04]  /*2310*/  @!P0 IMAD.HI.U32 R20, R7, R2, RZ ;  /* 0x0000000207148227 */ /* 0x000fc800078e00ff */
[----:B------:R-:W-:Y:S01]  /*2320*/  IMAD.MOV R2, RZ, RZ, -R6 ;  /* 0x000000ffff027224 */ /* 0x000fe200078e0a06 */
[----:B------:R-:W-:-:S03]  /*2330*/  @!P0 SHF.R.U32.HI R20, RZ, R3, R20 ;  /* 0x00000003ff148219 */ /* 0x000fc60000011614 */
[----:B------:R-:W-:Y:S01]  /*2340*/  IMAD R2, R26, R2, R5 ;  /* 0x000000021a027224 */ /* 0x000fe200078e0205 */
        /* <DEDUP_REMOVED lines=9> */
.L_x_40:
[----:B------:R-:W1:Y:S02]  /*23e0*/  LDCU UR8, c[0x0][0xb30] ;  /* 0x00016600ff0877ac */ /* 0x000e640008000800 */
[----:B-1----:R-:W-:-:S09]  /*23f0*/  UISETP.NE.AND UP0, UPT, UR8, 0x1, UPT ;  /* 0x000000010800788c */ /* 0x002fd2000bf05270 */
[----:B------:R-:W-:Y:S05]  /*2400*/  BRA.U UP0, `(.L_x_41) ;  /* 0x0000000100407547 */ /* 0x000fea000b800000 */
[----:B------:R-:W1:Y:S08]  /*2410*/  LDC.64 R4, c[0x0][0xb10] ;  /* 0x0002c400ff047b82 */ /* 0x000e700000000a00 */
[----:B------:R-:W2:Y:S08]  /*2420*/  LDC.64 R2, c[0x0][0xb18] ;  /* 0x0002c600ff027b82 */ /* 0x000eb00000000a00 */
[----:B------:R-:W4:Y:S08]  /*2430*/  LDC R6, c[0x0][0xb20] ;  /* 0x0002c800ff067b82 */ /* 0x000f300000000800 */
[----:B------:R-:W3:Y:S01]  /*2440*/  LDC R18, c[0x0][0xb0c] ;  /* 0x0002c300ff127b82 */ /* 0x000ee20000000800 */
[----:B-1----:R-:W-:-:S05]  /*2450*/  IMAD.HI.U32 R4, R13, R4, RZ ;  /* 0x000000040d047227 */ /* 0x002fca00078e00ff */
[----:B------:R-:W-:Y:S01]  /*2460*/  SHF.R.U32.HI R4, RZ, R5, R4 ;  /* 0x00000005ff047219 */ /* 0x000fe20000011604 */
[----:B--2---:R-:W-:Y:S01]  /*2470*/  IMAD.HI.U32 R3, R11, R3, RZ ;  /* 0x000000030b037227 */ /* 0x004fe200078e00ff */
[----:B------:R-:W-:-:S04]  /*2480*/  ISETP.NE.AND P0, PT, R2, 0x1, PT ;  /* 0x000000010200780c */ /* 0x000fc80003f05270 */
[----:B----4-:R-:W-:-:S04]  /*2490*/  SHF.R.U32.HI R6, RZ, R6, R3 ;  /* 0x00000006ff067219 */ /* 0x010fc80000011603 */
[----:B------:R-:W-:Y:S02]  /*24a0*/  SEL R3, R11, R6, !P0 ;  /* 0x000000060b037207 */ /* 0x000fe40004000000 */
[----:B---3--:R-:W-:-:S04]  /*24b0*/  ISETP.NE.AND P1, PT, R18, 0x1, PT ;  /* 0x000000011200780c */ /* 0x008fc80003f25270 */
[----:B------:R-:W-:-:S05]  /*24c0*/  SEL R4, R13, R4, !P1 ;  /* 0x000000040d047207 */ /* 0x000fca0004800000 */
[----:B------:R-:W-:Y:S02]  /*24d0*/  IMAD.IADD R5, R3, 0x1, -R4 ;  /* 0x0000000103057824 */ /* 0x000fe400078e0a04 */
[----:B------:R-:W-:Y:S02]  /*24e0*/  IMAD.IADD R3, R4, 0x1, -R3 ;  /* 0x0000000104037824 */ /* 0x000fe400078e0a03 */
[----:B------:R-:W-:Y:S02]  /*24f0*/  IMAD R13, R5, R18, R13 ;  /* 0x00000012050d7224 */ /* 0x000fe400078e020d */
[----:B------:R-:W-:-:S07]  /*2500*/  IMAD R11, R3, R2, R11 ;  /* 0x00000002030b7224 */ /* 0x000fce00078e020b */
.L_x_41:
[----:B------:R-:W-:Y:S01]  /*2510*/  VIADD R14, R14, 0x1 ;  /* 0x000000010e0e7836 */ /* 0x000fe20000000000 */
[----:B------:R-:W-:Y:S01]  /*2520*/  PLOP3.LUT P1, PT, PT, PT, PT, 0x80, 0x8 ;  /* 0x000000000008781c */ /* 0x000fe20003f2f070 */
[----:B------:R-:W-:Y:S02]  /*2530*/  IMAD.IADD R21, R13, 0x1, R60 ;  /* 0x000000010d157824 */ /* 0x000fe400078e023c */
[----:B------:R-:W-:Y:S01]  /*2540*/  IMAD.IADD R20, R11, 0x1, R58 ;  /* 0x000000010b147824 */ /* 0x000fe200078e023a */
[----:B------:R-:W-:-:S04]  /*2550*/  ISETP.NE.AND P0, PT, R14, 0x2, PT ;  /* 0x000000020e00780c */ /* 0x000fc80003f05270 */
[----:B------:R-:W-:Y:S02]  /*2560*/  SEL R3, RZ, 0x1, P0 ;  /* 0x00000001ff037807 */ /* 0x000fe40000000000 */
[----:B------:R-:W-:Y:S02]  /*2570*/  SEL R14, R14, RZ, P0 ;  /* 0x000000ff0e0e7207 */ /* 0x000fe40000000000 */
[----:B------:R-:W-:Y:S01]  /*2580*/  LOP3.LUT R12, R12, R3, RZ, 0x3c, !PT ;  /* 0x000000030c0c7212 */ /* 0x000fe200078e3cff */
[----:B------:R-:W-:Y:S06]  /*2590*/  @P2 BRA `(.L_x_42) ;  /* 0xfffffff000642947 */ /* 0x000fec000383ffff */
[----:B------:R-:W-:Y:S01]  /*25a0*/  UIADD3 UR6, UPT, UPT, UR6, 0x10, URZ ;  /* 0x0000001006067890 */ /* 0x000fe2000fffe0ff */
[----:B------:R-:W-:-:S03]  /*25b0*/  SHF.L.U32 R3, R15, 0x1f, RZ ;  /* 0x0000001f0f037819 */ /* 0x000fc600000006ff */
[----:B------:R-:W-:-:S09]  /*25c0*/  ULEA UR4, UR23, UR6, 0x3 ;  /* 0x0000000617047291 */ /* 0x000fd2000f8e18ff */
[----:B------:R-:W1:Y:S02]  /*25d0*/  SYNCS.PHASECHK.TRANS64.TRYWAIT P0, [UR4], R3 ;  /* 0x00000003ff0075a7 */ /* 0x000e640008001104 */
[----:B-1----:R-:W-:Y:S05]  /*25e0*/  @!P0 BRA `(.L_x_43) ;  /* 0x0000006000808947 */ /* 0x002fea0003800000 */
.L_x_152:
[----:B------:R-:W-:-:S04]  /*25f0*/  UIADD3 UR5, UPT, UPT, UR23, 0x1, URZ ;  /* 0x0000000117057890 */ /* 0x000fc8000fffe0ff */
[----:B------:R-:W-:-:S04]  /*2600*/  UISETP.NE.AND UP0, UPT, UR5, 0x2, UPT ;  /* 0x000000020500788c */ /* 0x000fc8000bf05270 */
[----:B------:R-:W-:Y:S02]  /*2610*/  USEL UR4, URZ, 0x1, UP0 ;  /* 0x00000001ff047887 */ /* 0x000fe40008000000 */
[----:B------:R-:W-:-:S04]  /*2620*/  USEL UR5, UR5, URZ, UP0 ;  /* 0x000000ff05057287 */ /* 0x000fc80008000000 */
[----:B------:R-:W-:Y:S01]  /*2630*/  ULEA UR5, UR5, UR6, 0x3 ;  /* 0x0000000605057291 */ /* 0x000fe2000f8e18ff */
[----:B-1----:R-:W-:-:S04]  /*2640*/  LOP3.LUT R3, R15, UR4, RZ, 0x3c, !PT ;  /* 0x000000040f037c12 */ /* 0x002fc8000f8e3cff */
[----:B------:R-:W-:Y:S01]  /*2650*/  SHF.L.U32 R3, R3, 0x1f, RZ ;  /* 0x0000001f03037819 */ /* 0x000fe200000006ff */
[----:B---3--:R-:W-:-:S07]  /*2660*/  IMAD.U32 R0, RZ, RZ, UR5 ;  /* 0x00000005ff007e24 */ /* 0x008fce000f8e00ff */
.L_x_44:
[----:B-1----:R1:W2:Y:S02]  /*2670*/  SYNCS.PHASECHK.TRANS64.TRYWAIT P0, [R0+URZ], R3 ;  /* 0x00000003000075a7 */ /* 0x0022a400080011ff */
[----:B--2---:R-:W-:Y:S05]  /*2680*/  @!P0 NANOSLEEP.SYNCS 0x989680 ;  /* 0x009896800000895d */ /* 0x004fea0003900000 */
[----:B------:R-:W2:Y:S02]  /*2690*/  @!P0 SYNCS.PHASECHK.TRANS64 P0, [R0+URZ], R3 ;  /* 0x00000003000085a7 */ /* 0x000ea400080010ff */
[----:B--2---:R-:W-:Y:S05]  /*26a0*/  @P0 EXIT ;  /* 0x000000000000094d */ /* 0x004fea0003800000 */
[----:B------:R-:W-:Y:S05]  /*26b0*/  BRA `(.L_x_44) ;  /* 0xfffffffc00ec7947 */ /* 0x000fea000383ffff */
.L_x_22:
[----:B------:R-:W-:-:S04]  /*26c0*/  UISETP.NE.AND UP1, UPT, UR37, URZ, UPT ;  /* 0x000000ff2500728c */ /* 0x000fc8000bf25270 */
[----:B------:R-:W-:-:S09]  /*26d0*/  UISETP.NE.OR UP1, UPT, UR10, 0x1, UP1 ;  /* 0x000000010a00788c */ /* 0x000fd20008f25670 */
[----:B------:R-:W-:Y:S05]  /*26e0*/  BRA.U UP1, `(.L_x_45) ;  /* 0x00000005014c7547 */ /* 0x000fea000b800000 */
[----:B------:R-:W-:Y:S01]  /*26f0*/  HFMA2 R11, -RZ, RZ, 0, 0 ;  /* 0x00000000ff0b7431 */ /* 0x000fe200000001ff */
[----:B------:R-:W-:Y:S01]  /*2700*/  ISETP.GE.U32.AND P2, PT, R10, 0x2, PT ;  /* 0x000000020a00780c */ /* 0x000fe20003f46070 */
[----:B------:R-:W-:Y:S01]  /*2710*/  IMAD.MOV.U32 R12, RZ, RZ, 0x1 ;  /* 0x00000001ff0c7424 */ /* 0x000fe200078e00ff */
[----:B------:R-:W-:Y:S01]  /*2720*/  CS2R R8, SRZ ;  /* 0x0000000000087805 */ /* 0x000fe2000001ff00 */
[----:B------:R-:W-:Y:S01]  /*2730*/  IMAD.MOV.U32 R3, RZ, RZ, RZ ;  /* 0x000000ffff037224 */ /* 0x000fe200078e00ff */
[----:B------:R-:W-:Y:S01]  /*2740*/  UMOV UR4, 0x400 ;  /* 0x0000040000047882 */ /* 0x000fe20000000000 */
[----:B------:R-:W-:Y:S01]  /*2750*/  UMOV UR6, URZ ;  /* 0x000000ff00067c82 */ /* 0x000fe20008000000 */
[----:B------:R-:W-:-:S12]  /*2760*/  ULEA UR37, UR37, UR4, 0x18 ;  /* 0x0000000425257291 */ /* 0x000fd8000f8ec0ff */
.L_x_49:
[----:B------:R-:W-:Y:S02]  /*2770*/  LEA R0, R3, UR37, 0x3 ;  /* 0x0000002503007c11 */ /* 0x000fe4000f8e18ff */
[----:B------:R-:W-:-:S03]  /*2780*/  SHF.L.U32 R5, R8, 0x1f, RZ ;  /* 0x0000001f08057819 */ /* 0x000fc600000006ff */
[----:B------:R-:W-:Y:S01]  /*2790*/  VIADD R4, R0, 0xe0 ;  /* 0x000000e000047836 */ /* 0x000fe20000000000 */
[----:B------:R-:W1:Y:S02]  /*27a0*/  SYNCS.PHASECHK.TRANS64.TRYWAIT P0, [R0+URZ+0xd0], R5 ;  /* 0x0000d005000075a7 */ /* 0x000e6400080011ff */
[----:B-1----:R-:W-:Y:S05]  /*27b0*/  @!P0 BRA `(.L_x_46) ;  /* 0x0000006000248947 */ /* 0x002fea0003800000 */
.L_x_153:
[----:B------:R-:W-:Y:S01]  /*27c0*/  ULEA UR5, UR6, UR37, 0x3 ;  /* 0x0000002506057291 */ /* 0x000fe2000f8e18ff */
[----:B------:R-:W-:Y:S01]  /*27d0*/  PRMT R4, RZ, 0x654, R4 ;  /* 0x00000654ff047816 */ /* 0x000fe20000000004 */
[----:B-1----:R-:W-:Y:S01]  /*27e0*/  @!P2 IMAD.MOV.U32 R5, RZ, RZ, 0x10 ;  /* 0x00000010ff05a424 */ /* 0x002fe200078e00ff */
[----:B------:R-:W-:Y:S01]  /*27f0*/  SHF.L.U32 R7, R12, 0x1f, RZ ;  /* 0x0000001f0c077819 */ /* 0x000fe200000006ff */
[----:B------:R-:W-:Y:S01]  /*2800*/  UIADD3 UR4, UPT, UPT, UR5, 0x70, URZ ;  /* 0x0000007005047890 */ /* 0x000fe2000fffe0ff */
[----:B------:R1:W-:Y:S05]  /*2810*/  SYNCS.ARRIVE.TRANS64.RED.A1T0 RZ, [R4+URZ], RZ ;  /* 0x000000ff04ff79a7 */ /* 0x0003ea00081004ff */
[----:B------:R-:W-:Y:S01]  /*2820*/  IMAD.U32 R13, RZ, RZ, UR4 ;  /* 0x00000004ff0d7e24 */ /* 0x000fe2000f8e00ff */
[----:B------:R-:W2:Y:S04]  /*2830*/  SYNCS.PHASECHK.TRANS64.TRYWAIT P0, [UR5+0x80], R7 ;  /* 0x00008007ff0075a7 */ /* 0x000ea80008001105 */
[----:B------:R-:W-:Y:S01]  /*2840*/  PRMT R13, R10, 0x654, R13 ;  /* 0x000006540a0d7816 */ /* 0x000fe2000000000d */
[----:B-12---:R-:W-:Y:S06]  /*2850*/  @!P0 BRA `(.L_x_47) ;  /* 0x0000006000108947 */ /* 0x006fec0003800000 */
.L_x_155:
[----:B------:R-:W-:Y:S01]  /*2860*/  ULEA UR4, UR6, UR37, 0x4 ;  /* 0x0000002506047291 */ /* 0x000fe2000f8e20ff */
[----:B------:R-:W-:Y:S01]  /*2870*/  SEL R2, R13, R2, !P2 ;  /* 0x000000020d027207 */ /* 0x000fe20005000000 */
[----:B------:R-:W-:Y:S01]  /*2880*/  UIADD3 UR5, UPT, UPT, UR5, 0x70, URZ ;  /* 0x0000007005057890 */ /* 0x000fe2000fffe0ff */
[----:B-1----:R-:W-:Y:S01]  /*2890*/  LEA R0, R11, UR37, 0x3 ;  /* 0x000000250b007c11 */ /* 0x002fe2000f8e18ff */
[----:B------:R-:W-:Y:S01]  /*28a0*/  UIADD3 UR4, UPT, UPT, UR4, 0x100, URZ ;  /* 0x0000010004047890 */ /* 0x000fe2000fffe0ff */
[----:B------:R1:W-:Y:S01]  /*28b0*/  @!P2 SYNCS.ARRIVE.TRANS64.RED RZ, [R2+URZ], R5 ;  /* 0x0000000502ffa9a7 */ /* 0x0003e200080004ff */
[----:B------:R-:W-:Y:S01]  /*28c0*/  UIADD3 UR6, UPT, UPT, UR6, 0x1, URZ ;  /* 0x0000000106067890 */ /* 0x000fe2000fffe0ff */
[----:B------:R-:W-:-:S03]  /*28d0*/  VIADD R3, R3, 0x1 ;  /* 0x0000000103037836 */ /* 0x000fc60000000000 */
[----:B------:R-:W-:Y:S02]  /*28e0*/  UISETP.NE.AND UP0, UPT, UR6, 0x2, UPT ;  /* 0x000000020600788c */ /* 0x000fe4000bf05270 */
[----:B------:R-:W-:Y:S01]  /*28f0*/  ISETP.NE.AND P0, PT, R3, 0x2, PT ;  /* 0x000000020300780c */ /* 0x000fe20003f05270 */
[----:B------:R-:W-:Y:S06]  /*2900*/  UGETNEXTWORKID.BROADCAST [UR4], [UR5] ;  /* 0x00000000040073ca */ /* 0x000fec0008000100 */
[----:B------:R-:W-:Y:S02]  /*2910*/  USEL UR4, URZ, 0x1, UP0 ;  /* 0x00000001ff047887 */ /* 0x000fe40008000000 */
[----:B------:R-:W-:-:S04]  /*2920*/  USEL UR6, UR6, URZ, UP0 ;  /* 0x000000ff06067287 */ /* 0x000fc80008000000 */
[----:B------:R-:W-:Y:S02]  /*2930*/  LOP3.LUT R12, R12, UR4, RZ, 0x3c, !PT ;  /* 0x000000040c0c7c12 */ /* 0x000fe4000f8e3cff */
[----:B-1----:R-:W-:-:S04]  /*2940*/  SHF.L.U32 R5, R9, 0x1f, RZ ;  /* 0x0000001f09057819 */ /* 0x002fc800000006ff */
[----:B------:R-:W1:Y:S02]  /*2950*/  SYNCS.PHASECHK.TRANS64.TRYWAIT P1, [R0+URZ+0x70], R5 ;  /* 0x00007005000075a7 */ /* 0x000e6400080211ff */
[----:B-1----:R-:W-:Y:S05]  /*2960*/  @!P1 BRA `(.L_x_48) ;  /* 0x0000005c00e49947 */ /* 0x002fea0003800000 */
.L_x_156:
[----:B------:R-:W-:Y:S01]  /*2970*/  LEA R4, R11, UR37, 0x4 ;  /* 0x000000250b047c11 */ /* 0x000fe2000f8e20ff */
[----:B-1----:R-:W-:Y:S01]  /*2980*/  VIADD R0, R0, 0x80 ;  /* 0x0000008000007836 */ /* 0x002fe20000000000 */
[----:B------:R-:W-:Y:S01]  /*2990*/  SEL R3, R3, RZ, P0 ;  /* 0x000000ff03037207 */ /* 0x000fe20000000000 */
[----:B------:R-:W-:-:S03]  /*29a0*/  VIADD R11, R11, 0x1 ;  /* 0x000000010b0b7836 */ /* 0x000fc60000000000 */
[----:B------:R-:W1:Y:S01]  /*29b0*/  LDS.128 R4, [R4+0x100] ;  /* 0x0001000004047984 */ /* 0x000e620000000c00 */
[----:B------:R-:W-:Y:S02]  /*29c0*/  PRMT R0, RZ, 0x654, R0 ;  /* 0x00000654ff007816 */ /* 0x000fe40000000000 */
[C---:B------:R-:W-:Y:S01]  /*29d0*/  ISETP.NE.AND P1, PT, R11.reuse, 0x2, PT ;  /* 0x000000020b00780c */ /* 0x040fe20003f25270 */
[----:B------:R-:W-:Y:S01]  /*29e0*/  @!PT LDS RZ, [RZ] ;  /* 0x00000000fffff984 */ /* 0x000fe20000000800 */
[----:B------:R-:W-:Y:S01]  /*29f0*/  @!PT LDS RZ, [RZ] ;  /* 0x00000000fffff984 */ /* 0x000fe20000000800 */
[----:B------:R-:W-:Y:S01]  /*2a00*/  @!PT LDS RZ, [RZ] ;  /* 0x00000000fffff984 */ /* 0x000fe20000000800 */
[----:B------:R-:W-:Y:S01]  /*2a10*/  @!PT LDS RZ, [RZ] ;  /* 0x00000000fffff984 */ /* 0x000fe20000000800 */
[----:B------:R2:W-:Y:S06]  /*2a20*/  MEMBAR.ALL.CTA ;  /* 0x0000000000007992 */ /* 0x0005ec0000008000 */
[----:B--2---:R-:W2:Y:S01]  /*2a30*/  FENCE.VIEW.ASYNC.S ;  /* 0x00000000000073c6 */ /* 0x004ea20000000000 */
[----:B------:R-:W-:Y:S01]  /*2a40*/  SEL R11, R11, RZ, P1 ;  /* 0x000000ff0b0b7207 */ /* 0x000fe20000800000 */
[----:B--2---:R2:W-:Y:S01]  /*2a50*/  SYNCS.ARRIVE.TRANS64.RED.A1T0 RZ, [R0+URZ], RZ ;  /* 0x000000ff00ff79a7 */ /* 0x0045e200081004ff */
[----:B-1----:R-:W-:-:S02]  /*2a60*/  LOP3.LUT P3, RZ, R6, 0x1, RZ, 0xc0, !PT ;  /* 0x0000000106ff7812 */ /* 0x002fc4000786c0ff */
[----:B------:R-:W-:-:S04]  /*2a70*/  SEL R5, RZ, 0x1, P0 ;  /* 0x00000001ff057807 */ /* 0x000fc80000000000 */
[----:B------:R-:W-:Y:S02]  /*2a80*/  LOP3.LUT R8, R8, R5, RZ, 0x3c, !PT ;  /* 0x0000000508087212 */ /* 0x000fe400078e3cff */
[----:B--2---:R-:W-:-:S04]  /*2a90*/  SEL R0, RZ, 0x1, P1 ;  /* 0x00000001ff007807 */ /* 0x004fc80000800000 */
[----:B------:R-:W-:Y:S01]  /*2aa0*/  LOP3.LUT R9, R9, R0, RZ, 0x3c, !PT ;  /* 0x0000000009097212 */ /* 0x000fe200078e3cff */
[----:B------:R-:W-:Y:S06]  /*2ab0*/  @P3 BRA `(.L_x_49) ;  /* 0xfffffffc002c3947 */ /* 0x000fec000383ffff */
[----:B------:R-:W-:Y:S01]  /*2ac0*/  ULEA UR5, UR6, UR37, 0x3 ;  /* 0x0000002506057291 */ /* 0x000fe2000f8e18ff */
[----:B------:R-:W-:-:S08]  /*2ad0*/  SHF.L.U32 R3, R12, 0x1f, RZ ;  /* 0x0000001f0c037819 */ /* 0x000fd000000006ff */
[----:B------:R-:W1:Y:S02]  /*2ae0*/  SYNCS.PHASECHK.TRANS64 P0, [UR5+0x80], R3 ;  /* 0x00008003ff0075a7 */ /* 0x000e640008001005 */
[----:B-1----:R-:W-:Y:S05]  /*2af0*/  @P0 BRA `(.L_x_50) ;  /* 0x0000000000080947 */ /* 0x002fea0003800000 */
[----:B------:R-:W1:Y:S02]  /*2b00*/  SYNCS.PHASECHK.TRANS64.TRYWAIT P0, [UR5+0x80], R3 ;  /* 0x00008003ff0075a7 */ /* 0x000e640008001105 */
[----:B-1----:R-:W-:Y:S05]  /*2b10*/  @!P0 BRA `(.L_x_51) ;  /* 0x0000005c008c8947 */ /* 0x002fea0003800000 */
.L_x_50:
[----:B------:R-:W-:-:S04]  /*2b20*/  UIADD3 UR4, UPT, UPT, UR6, 0x1, URZ ;  /* 0x0000000106047890 */ /* 0x000fc8000fffe0ff */
[----:B------:R-:W-:-:S04]  /*2b30*/  UISETP.NE.AND UP0, UPT, UR4, 0x2, UPT ;  /* 0x000000020400788c */ /* 0x000fc8000bf05270 */
[----:B------:R-:W-:Y:S02]  /*2b40*/  USEL UR7, URZ, 0x1, UP0 ;  /* 0x00000001ff077887 */ /* 0x000fe40008000000 */
[----:B------:R-:W-:-:S04]  /*2b50*/  USEL UR4, UR4, URZ, UP0 ;  /* 0x000000ff04047287 */ /* 0x000fc80008000000 */
[----:B------:R-:W-:Y:S01]  /*2b60*/  ULEA UR4, UR4, UR37, 0x3 ;  /* 0x0000002504047291 */ /* 0x000fe2000f8e18ff */
[----:B-1----:R-:W-:-:S04]  /*2b70*/  LOP3.LUT R3, R12, UR7, RZ, 0x3c, !PT ;  /* 0x000000070c037c12 */ /* 0x002fc8000f8e3cff */
[----:B------:R-:W-:-:S04]  /*2b80*/  SHF.L.U32 R0, R3, 0x1f, RZ ;  /* 0x0000001f03007819 */ /* 0x000fc800000006ff */
[----:B------:R-:W1:Y:S02]  /*2b90*/  SYNCS.PHASECHK.TRANS64 P0, [UR4+0x80], R0 ;  /* 0x00008000ff0075a7 */ /* 0x000e640008001004 */
[----:B-1----:R-:W-:Y:S05]  /*2ba0*/  @P0 EXIT ;  /* 0x000000000000094d */ /* 0x002fea0003800000 */
[----:B------:R-:W-:Y:S02]  /*2bb0*/  SHF.L.U32 R3, R3, 0x1f, RZ ;  /* 0x0000001f03037819 */ /* 0x000fe400000006ff */
[----:B------:R-:W-:-:S07]  /*2bc0*/  MOV R0, UR4 ;  /* 0x0000000400007c02 */ /* 0x000fce0008000f00 */
.L_x_52:
[----:B-1----:R1:W2:Y:S02]  /*2bd0*/  SYNCS.PHASECHK.TRANS64.TRYWAIT P0, [R0+URZ+0x80], R3 ;  /* 0x00008003000075a7 */ /* 0x0022a400080011ff */
[----:B--2---:R-:W-:Y:S05]  /*2be0*/  @!P0 NANOSLEEP.SYNCS 0x989680 ;  /* 0x009896800000895d */ /* 0x004fea0003900000 */
[----:B------:R-:W2:Y:S02]  /*2bf0*/  @!P0 SYNCS.PHASECHK.TRANS64 P0, [R0+URZ+0x80], R3 ;  /* 0x00008003000085a7 */ /* 0x000ea400080010ff */
[----:B--2---:R-:W-:Y:S05]  /*2c00*/  @P0 EXIT ;  /* 0x000000000000094d */ /* 0x004fea0003800000 */
[----:B------:R-:W-:Y:S05]  /*2c10*/  BRA `(.L_x_52) ;  /* 0xfffffffc00ec7947 */ /* 0x000fea000383ffff */
.L_x_45:
[----:B------:R-:W-:Y:S05]  /*2c20*/  BRA.U UP4, `(.L_x_53) ;  /* 0x0000001104d07547 */ /* 0x000fea000b800000 */
[----:B------:R-:W-:Y:S01]  /*2c30*/  UMOV UR6, 0x40 ;  /* 0x0000004000067882 */ /* 0x000fe20000000000 */
[----:B------:R-:W-:Y:S01]  /*2c40*/  NOP ;  /* 0x0000000000007918 */ /* 0x000fe20000000000 */
[----:B------:R-:W-:Y:S01]  /*2c50*/  ULEA UR6, UR37, UR6, 0x18 ;  /* 0x0000000625067291 */ /* 0x000fe2000f8ec0ff */
[----:B------:R-:W-:Y:S02]  /*2c60*/  UMOV UR7, 0x400 ;  /* 0x0000040000077882 */ /* 0x000fe40000000000 */
[----:B------:R-:W-:-:S06]  /*2c70*/  ULEA UR37, UR37, UR7, 0x18 ;  /* 0x0000000725257291 */ /* 0x000fcc000f8ec0ff */
[----:B------:R-:W1:Y:S02]  /*2c80*/  LDS.U8 R2, [UR6+0x1c] ;  /* 0x00001c06ff027984 */ /* 0x000e640008000000 */
[----:B-1----:R-:W-:-:S13]  /*2c90*/  ISETP.NE.AND P0, PT, R2, RZ, PT ;  /* 0x000000ff0200720c */ /* 0x002fda0003f05270 */
[----:B------:R-:W-:Y:S05]  /*2ca0*/  @P0 BRA `(.L_x_54) ;  /* 0x0000000400080947 */ /* 0x000fea0003800000 */
[----:B------:R-:W-:Y:S02]  /*2cb0*/  UISETP.NE.U32.AND UP0, UPT, UR5, 0x1, UPT ;  /* 0x000000010500788c */ /* 0x000fe4000bf05070 */
[----:B------:R-:W-:-:S07]  /*2cc0*/  UIADD3 UR8, UPT, UPT, UR6, 0x8, URZ ;  /* 0x0000000806087890 */ /* 0x000fce000fffe0ff */
[----:B------:R-:W-:Y:S05]  /*2cd0*/  BRA.U !UP0, `(.L_x_55) ;  /* 0x00000001089c7547 */ /* 0x000fea000b800000 */
[----:B------:R-:W-:Y:S01]  /*2ce0*/  ELECT P0, URZ, PT ;  /* 0x0000000000ff782f */ /* 0x000fe20003800000 */
[----:B------:R-:W-:-:S12]  /*2cf0*/  BSSY B0, `(.L_x_55) ;  /* 0x0000025000007945 */ /* 0x000fd80003800000 */
[----:B------:R-:W-:Y:S05]  /*2d00*/  @!P0 BRA `(.L_x_56) ;  /* 0x00000000008c8947 */ /* 0x000fea0003800000 */
[----:B------:R-:W-:-:S05]  /*2d10*/  UMOV UR7, 0x10 ;  /* 0x0000001000077882 */ /* 0x000fca0000000000 */
[----:B------:R-:W-:Y:S04]  /*2d20*/  DEPBAR.LE SB1, 0x36 ;  /* 0x00009d800000791a */ /* 0x000fe80000000000 */
[----:B------:R-:W1:Y:S02]  /*2d30*/  UTCATOMSWS.2CTA.FIND_AND_SET.ALIGN UP1, UR7, UR7 ;  /* 0x00000007000775e3 */ /* 0x000e640008220800 */
[----:B-1----:R-:W-:Y:S01]  /*2d40*/  MOV R11, UR7 ;  /* 0x00000007000b7c02 */ /* 0x002fe20008000f00 */
[----:B------:R-:W-:Y:S06]  /*2d50*/  BRA.U UP1, `(.L_x_57) ;  /* 0x0000000101187547 */ /* 0x000fec000b800000 */
.L_x_58:
[----:B------:R-:W-:Y:S05]  /*2d60*/  NANOSLEEP 0x64 ;  /* 0x000000640000795d */ /* 0x000fea0003800000 */
[----:B------:R-:W-:-:S05]  /*2d70*/  UMOV UR7, 0x10 ;  /* 0x0000001000077882 */ /* 0x000fca0000000000 */
[----:B------:R-:W-:Y:S04]  /*2d80*/  DEPBAR.LE SB1, 0x36 ;  /* 0x00009d800000791a */ /* 0x000fe80000000000 */
[----:B------:R-:W1:Y:S02]  /*2d90*/  UTCATOMSWS.2CTA.FIND_AND_SET.ALIGN UP1, UR7, UR7 ;  /* 0x00000007000775e3 */ /* 0x000e640008220800 */
[----:B-1----:R-:W-:Y:S01]  /*2da0*/  MOV R11, UR7 ;  /* 0x00000007000b7c02 */ /* 0x002fe20008000f00 */
[----:B------:R-:W-:Y:S05]  /*2db0*/  BRA.U !UP1, `(.L_x_58) ;  /* 0xfffffffd09e87547 */ /* 0x000fea000b83ffff */
.L_x_57:
[----:B------:R-:W1:Y:S01]  /*2dc0*/  LDS R5, [UR6+0x10] ;  /* 0x00001006ff057984 */ /* 0x000e620008000800 */
[----:B------:R-:W-:Y:S01]  /*2dd0*/  IMAD.U32 R3, RZ, RZ, UR37 ;  /* 0x00000025ff037e24 */ /* 0x000fe2000f8e00ff */
[----:B------:R-:W-:-:S03]  /*2de0*/  MOV R2, UR4 ;  /* 0x0000000400027c02 */ /* 0x000fc60008000f00 */
[----:B------:R-:W-:Y:S01]  /*2df0*/  VIADD R3, R3, 0x120 ;  /* 0x0000012003037836 */ /* 0x000fe20000000000 */
[----:B-1----:R-:W-:-:S04]  /*2e00*/  SHF.L.U32 R5, R5, 0x1f, RZ ;  /* 0x0000001f05057819 */ /* 0x002fc800000006ff */
[----:B------:R-:W1:Y:S02]  /*2e10*/  SYNCS.PHASECHK.TRANS64.TRYWAIT P0, [UR6+0x8], R5 ;  /* 0x00000805ff0075a7 */ /* 0x000e640008001106 */
[----:B-1----:R-:W-:Y:S05]  /*2e20*/  @P0 BRA `(.L_x_59) ;  /* 0x0000000000080947 */ /* 0x002fea0003800000 */
[----:B------:R-:W1:Y:S02]  /*2e30*/  SYNCS.PHASECHK.TRANS64.TRYWAIT P0, [UR6+0x8], R5 ;  /* 0x00000805ff0075a7 */ /* 0x000e640008001106 */
[----:B-1----:R-:W-:Y:S05]  /*2e40*/  @!P0 BRA `(.L_x_60) ;  /* 0x0000005800d88947 */ /* 0x002fea0003800000 */
.L_x_59:
[----:B-1----:R-:W-:Y:S01]  /*2e50*/  HFMA2 R4, -RZ, RZ, 0, 5.9604644775390625e-08 ;  /* 0x00000001ff047431 */ /* 0x002fe200000001ff */
[----:B------:R-:W-:Y:S01]  /*2e60*/  UPRMT UR7, UR4, 0x654, UR8 ;  /* 0x0000065404077896 */ /* 0x000fe20008000008 */
[----:B------:R-:W-:Y:S01]  /*2e70*/  IMAD.MOV.U32 R6, RZ, RZ, 0xffff ;  /* 0x0000ffffff067424 */ /* 0x000fe200078e00ff */
[----:B------:R-:W-:Y:S01]  /*2e80*/  PRMT R2, R2, 0x654, R3 ;  /* 0x0000065402027816 */ /* 0x000fe20000000003 */
[----:B------:R-:W-:Y:S02]  /*2e90*/  IMAD.MOV.U32 R5, RZ, RZ, 0x4 ;  /* 0x00000004ff057424 */ /* 0x000fe400078e00ff */
[----:B------:R-:W-:Y:S01]  /*2ea0*/  IMAD.SHL.U32 R9, R11, 0x20, RZ ;  /* 0x000000200b097824 */ /* 0x000fe200078e00ff */
[----:B------:R-:W-:Y:S02]  /*2eb0*/  MOV R3, UR7 ;  /* 0x0000000700037c02 */ /* 0x000fe40008000f00 */
[-C--:B------:R-:W-:Y:S01]  /*2ec0*/  SHF.L.U32 R7, R6, R11.reuse, RZ ;  /* 0x0000000b06077219 */ /* 0x080fe200000006ff */
[----:B------:R1:W-:Y:S01]  /*2ed0*/  SYNCS.ARRIVE.TRANS64.RED RZ, [UR7], R5 ;  /* 0x00000005ffff79a7 */ /* 0x0003e20008000407 */
[----:B------:R-:W-:Y:S01]  /*2ee0*/  SHF.L.U32 R6, R4, R11, RZ ;  /* 0x0000000b04067219 */ /* 0x000fe200000006ff */
[----:B------:R1:W-:Y:S04]  /*2ef0*/  STS [UR37+0x120], R9 ;  /* 0x00012009ff007988 */ /* 0x0003e80008000825 */
[----:B------:R1:W-:Y:S04]  /*2f00*/  STAS [R2.64], R11 ;  /* 0x0000000b02007dbd */ /* 0x0003e8000c0008ff */
[----:B------:R1:W-:Y:S04]  /*2f10*/  ATOMS.OR RZ, [UR6+0x14], R7 ;  /* 0x00001407ffff798c */ /* 0x0003e8000b000006 */
[----:B------:R1:W-:Y:S04]  /*2f20*/  ATOMS.OR RZ, [UR6+0x18], R6 ;  /* 0x00001806ffff798c */ /* 0x0003e8000b000006 */
[----:B------:R1:W-:Y:S02]  /*2f30*/  ATOMS.XOR RZ, [UR6+0x10], R4 ;  /* 0x00001004ffff798c */ /* 0x0003e4000b800006 */
.L_x_56:
[----:B------:R-:W-:Y:S05]  /*2f40*/  BSYNC B0 ;  /* 0x0000000000007941 */ /* 0x000fea0003800000 */
.L_x_55:
[----:B------:R-:W-:Y:S05]  /*2f50*/  BRA.U UP0, `(.L_x_61) ;  /* 0x00000001006c7547 */ /* 0x000fea000b800000 */
[----:B------:R-:W-:-:S03]  /*2f60*/  UMOV UR7, 0xffffffff ;  /* 0xffffffff00077882 */ /* 0x000fc60000000000 */
[----:B------:R-:W-:Y:S05]  /*2f70*/  BRA.DIV UR7, `(.L_x_62) ;  /* 0x0000005a07a47947 */ /* 0x000fea000b800000 */
[----:B------:R-:W-:-:S13]  /*2f80*/  ELECT P6, URZ, PT ;  /* 0x0000000000ff782f */ /* 0x000fda00038c0000 */
.L_x_160:
[----:B------:R-:W-:Y:S05]  /*2f90*/  @!P6 BRA `(.L_x_61) ;  /* 0x00000000005ce947 */ /* 0x000fea0003800000 */
[----:B-1----:R-:W1:Y:S02]  /*2fa0*/  LDS R3, [UR6+0x10] ;  /* 0x00001006ff037984 */ /* 0x002e640008000800 */
[----:B-1----:R-:W-:-:S04]  /*2fb0*/  SHF.L.U32 R3, R3, 0x1f, RZ ;  /* 0x0000001f03037819 */ /* 0x002fc800000006ff */
[----:B------:R-:W1:Y:S02]  /*2fc0*/  SYNCS.PHASECHK.TRANS64.TRYWAIT P0, [UR6+0x8], R3 ;  /* 0x00000803ff0075a7 */ /* 0x000e640008001106 */
[----:B-1----:R-:W-:Y:S05]  /*2fd0*/  @P0 BRA `(.L_x_63) ;  /* 0x0000000000080947 */ /* 0x002fea0003800000 */
[----:B------:R-:W1:Y:S02]  /*2fe0*/  SYNCS.PHASECHK.TRANS64.TRYWAIT P0, [UR6+0x8], R3 ;  /* 0x00000803ff0075a7 */ /* 0x000e640008001106 */
[----:B-1----:R-:W-:Y:S05]  /*2ff0*/  @!P0 BRA `(.L_x_64) ;  /* 0x0000005800a48947 */ /* 0x002fea0003800000 */
.L_x_63:
[----:B------:R-:W2:Y:S01]  /*3000*/  LDS R5, [UR37+0x120] ;  /* 0x00012025ff057984 */ /* 0x000ea20008000800 */
[----:B-1----:R-:W-:Y:S02]  /*3010*/  HFMA2 R2, -RZ, RZ, 0, 5.9604644775390625e-08 ;  /* 0x00000001ff027431 */ /* 0x002fe400000001ff */
[----:B------:R-:W-:Y:S01]  /*3020*/  IMAD.MOV.U32 R3, RZ, RZ, 0xffff ;  /* 0x0000ffffff037424 */ /* 0x000fe200078e00ff */
[----:B------:R-:W-:Y:S01]  /*3030*/  UPRMT UR7, UR4, 0x654, UR8 ;  /* 0x0000065404077896 */ /* 0x000fe20008000008 */
[----:B--2---:R-:W-:-:S03]  /*3040*/  IMAD.SHL.U32 R4, R5, 0x20, RZ ;  /* 0x0000002005047824 */ /* 0x004fc600078e00ff */
[-C--:B------:R-:W-:Y:S02]  /*3050*/  SHF.L.U32 R3, R3, R5.reuse, RZ ;  /* 0x0000000503037219 */ /* 0x080fe400000006ff */
[----:B------:R-:W-:Y:S01]  /*3060*/  SHF.L.U32 R5, R2, R5, RZ ;  /* 0x0000000502057219 */ /* 0x000fe200000006ff */
[----:B------:R2:W-:Y:S04]  /*3070*/  STS [UR37+0x120], R4 ;  /* 0x00012004ff007988 */ /* 0x0005e80008000825 */
[----:B------:R2:W-:Y:S04]  /*3080*/  ATOMS.OR RZ, [UR6+0x14], R3 ;  /* 0x00001403ffff798c */ /* 0x0005e8000b000006 */
[----:B------:R2:W-:Y:S01]  /*3090*/  ATOMS.OR RZ, [UR6+0x18], R5 ;  /* 0x00001805ffff798c */ /* 0x0005e2000b000006 */
[----:B------:R-:W-:Y:S03]  /*30a0*/  SYNCS.ARRIVE.TRANS64.RED.A1T0 RZ, [UR7], RZ ;  /* 0x000000ffffff79a7 */ /* 0x000fe60008100407 */
[----:B------:R2:W-:Y:S01]  /*30b0*/  ATOMS.XOR RZ, [UR6+0x10], R2 ;  /* 0x00001002ffff798c */ /* 0x0005e2000b800006 */
[----:B------:R-:W-:Y:S05]  /*30c0*/  BRA `(.L_x_61) ;  /* 0x0000000000107947 */ /* 0x000fea0003800000 */
.L_x_54:
[----:B------:R-:W-:-:S05]  /*30d0*/  MOV R2, 0xffffffff ;  /* 0xffffffff00027802 */ /* 0x000fca0000000f00 */
[----:B------:R1:W-:Y:S02]  /*30e0*/  STS [UR37+0x120], R2 ;  /* 0x00012002ff007988 */ /* 0x0003e40008000825 */
[----:B-1----:R-:W-:Y:S02]  /*30f0*/  MOV R2, 0x3110 ;  /* 0x0000311000027802 */ /* 0x002fe40000000f00 */
[----:B-----5:R-:W-:Y:S05]  /*3100*/  CALL.REL.NOINC `($__internal_1_$__cuda_sm10x_tcgen05_guardrail_trap_phase_invalid_during_alloc) ;  /* 0x0000006000787944 */ /* 0x020fea0003c00000 */
.L_x_61:
[----:B------:R-:W-:Y:S05]  /*3110*/  WARPSYNC.ALL ;  /* 0x0000000000007948 */ /* 0x000fea0003800000 */
[----:B------:R-:W3:Y:S01]  /*3120*/  S2UR UR7, SR_CgaCtaId ;  /* 0x00000000000779c3 */ /* 0x000ee20000008800 */
[----:B------:R-:W-:Y:S01]  /*3130*/  UMOV UR6, 0x400 ;  /* 0x0000040000067882 */ /* 0x000fe20000000000 */
[----:B------:R-:W-:-:S06]  /*3140*/  NOP ;  /* 0x0000000000007918 */ /* 0x000fcc0000000000 */
[----:B------:R-:W-:Y:S06]  /*3150*/  BAR.ARV 0x6, 0xa0 ;  /* 0x0182800000007b1d */ /* 0x000fec0000002000 */
[----:B------:R-:W4:Y:S01]  /*3160*/  LDCU UR8, c[0x0][0x38c] ;  /* 0x00007180ff0877ac */ /* 0x000f220008000800 */
[----:B------:R-:W-:Y:S01]  /*3170*/  LOP3.LUT R0, R0, 0xffff, RZ, 0xc0, !PT ;  /* 0x0000ffff00007812 */ /* 0x000fe200078ec0ff */
[----:B-1----:R-:W-:Y:S01]  /*3180*/  IMAD.MOV.U32 R9, RZ, RZ, 0x1 ;  /* 0x00000001ff097424 */ /* 0x002fe200078e00ff */
[----:B------:R-:W-:Y:S01]  /*3190*/  LOP3.LUT R8, R8, 0xffff, RZ, 0xc0, !PT ;  /* 0x0000ffff08087812 */ /* 0x000fe200078ec0ff */
[----:B------:R-:W-:Y:S01]  /*31a0*/  UMOV UR17, URZ ;  /* 0x000000ff00117c82 */ /* 0x000fe20008000000 */
[----:B------:R-:W-:Y:S01]  /*31b0*/  R2UR UR11, R0 ;  /* 0x00000000000b72ca */ /* 0x000fe200000e0000 */
[----:B------:R-:W-:Y:S01]  /*31c0*/  UMOV UR16, URZ ;  /* 0x000000ff00107c82 */ /* 0x000fe20008000000 */
[----:B------:R-:W-:Y:S01]  /*31d0*/  R2UR UR12, R8 ;  /* 0x00000000080c72ca */ /* 0x000fe200000e0000 */
[----:B------:R-:W-:Y:S01]  /*31e0*/  IMAD.MOV.U32 R8, RZ, RZ, RZ ;  /* 0x000000ffff087224 */ /* 0x000fe200078e00ff */
[----:B------:R-:W-:Y:S01]  /*31f0*/  UMOV UR15, URZ ;  /* 0x000000ff000f7c82 */ /* 0x000fe20008000000 */
[----:B---3--:R-:W-:-:S02]  /*3200*/  ULEA UR7, UR7, UR6, 0x18 ;  /* 0x0000000607077291 */ /* 0x008fc4000f8ec0ff */
[----:B------:R-:W-:Y:S02]  /*3210*/  UISETP.NE.AND UP2, UPT, UR5, URZ, UPT ;  /* 0x000000ff0500728c */ /* 0x000fe4000bf45270 */
[----:B------:R-:W-:Y:S02]  /*3220*/  UIADD3 UR20, UPT, UPT, UR7, 0x4300, URZ ;  /* 0x0000430007147890 */ /* 0x000fe4000fffe0ff */
[----:B------:R-:W-:Y:S02]  /*3230*/  UIADD3 UR19, UPT, UPT, UR7, 0x8300, URZ ;  /* 0x0000830007137890 */ /* 0x000fe4000fffe0ff */
[----:B----4-:R-:W-:Y:S01]  /*3240*/  UIADD3 UR8, UPT, UPT, UR8, 0x3f, URZ ;  /* 0x0000003f08087890 */ /* 0x010fe2000fffe0ff */
[----:B--2---:R-:W1:Y:S01]  /*3250*/  LDS R2, [UR7+0x120] ;  /* 0x00012007ff027984 */ /* 0x004e620008000800 */
[----:B------:R-:W-:Y:S02]  /*3260*/  USHF.R.U32.HI UR20, URZ, 0x4, UR20 ;  /* 0x00000004ff147899 */ /* 0x000fe40008011614 */
[----:B------:R-:W-:-:S02]  /*3270*/  USHF.R.S32.HI UR6, URZ, 0x1f, UR8 ;  /* 0x0000001fff067899 */ /* 0x000fc40008011408 */
[----:B------:R-:W-:Y:S02]  /*3280*/  USHF.R.U32.HI UR19, URZ, 0x4, UR19 ;  /* 0x00000004ff137899 */ /* 0x000fe40008011613 */
[----:B------:R-:W-:Y:S01]  /*3290*/  ULEA.HI UR6, UR6, UR8, URZ, 0x6 ;  /* 0x0000000806067291 */ /* 0x000fe2000f8f30ff */
[----:B------:R-:W-:Y:S01]  /*32a0*/  UMOV UR28, 0x0 ;  /* 0x00000000001c7882 */ /* 0x000fe20000000000 */
[----:B------:R-:W-:Y:S02]  /*32b0*/  UMOV UR29, 0x8218010 ;  /* 0x08218010001d7882 */ /* 0x000fe40000000000 */
[----:B------:R-:W-:Y:S02]  /*32c0*/  USHF.R.S32.HI UR6, URZ, 0x6, UR6 ;  /* 0x00000006ff067899 */ /* 0x000fe40008011406 */
[----:B------:R-:W-:Y:S02]  /*32d0*/  ULOP3.LUT UR20, UR20, 0x3fff, URZ, 0xc0, !UPT ;  /* 0x00003fff14147892 */ /* 0x000fe4000f8ec0ff */
[----:B------:R-:W-:-:S02]  /*32e0*/  UISETP.LT.AND UP0, UPT, UR6, 0x1, UPT ;  /* 0x000000010600788c */ /* 0x000fc4000bf01270 */
[----:B------:R-:W-:Y:S02]  /*32f0*/  ULOP3.LUT UR19, UR19, 0x3fff, URZ, 0xc0, !UPT ;  /* 0x00003fff13137892 */ /* 0x000fe4000f8ec0ff */
[----:B------:R-:W-:Y:S01]  /*3300*/  USEL UR18, UR6, 0x1, !UP0 ;  /* 0x0000000106127887 */ /* 0x000fe2000c000000 */
[----:B------:R-:W-:Y:S01]  /*3310*/  UMOV UR26, 0x0 ;  /* 0x00000000001a7882 */ /* 0x000fe20000000000 */
[----:B------:R-:W-:Y:S01]  /*3320*/  UMOV UR27, 0x8218010 ;  /* 0x08218010001b7882 */ /* 0x000fe20000000000 */
[----:B------:R-:W-:Y:S01]  /*3330*/  UMOV UR24, 0x0 ;  /* 0x0000000000187882 */ /* 0x000fe20000000000 */
[----:B------:R-:W-:Y:S01]  /*3340*/  UMOV UR25, 0x8218010 ;  /* 0x0821801000197882 */ /* 0x000fe20000000000 */
[----:B------:R-:W-:Y:S01]  /*3350*/  UMOV UR22, 0x0 ;  /* 0x0000000000167882 */ /* 0x000fe20000000000 */
[----:B------:R-:W-:Y:S01]  /*3360*/  UMOV UR23, 0x8218010 ;  /* 0x0821801000177882 */ /* 0x000fe20000000000 */
[----:B-1----:R-:W-:Y:S02]  /*3370*/  R2UR UR21, R2 ;  /* 0x00000000021572ca */ /* 0x002fe400000e0000 */
[----:B------:R-:W-:-:S13]  /*3380*/  CS2R R2, SRZ ;  /* 0x0000000000027805 */ /* 0x000fda000001ff00 */
.L_x_72:
[C---:B------:R-:W-:Y:S02]  /*3390*/  LEA R0, R8.reuse, UR7, 0x3 ;  /* 0x0000000708007c11 */ /* 0x040fe4000f8e18ff */
[----:B------:R-:W-:Y:S02]  /*33a0*/  SHF.L.U32 R5, R3, 0x1f, RZ ;  /* 0x0000001f03057819 */ /* 0x000fe400000006ff */
[----:B------:R-:W-:Y:S02]  /*33b0*/  LEA R4, R8, UR7, 0x4 ;  /* 0x0000000708047c11 */ /* 0x000fe4000f8e20ff */
[----:B------:R-:W1:Y:S02]  /*33c0*/  SYNCS.PHASECHK.TRANS64.TRYWAIT P0, [R0+URZ+0x70], R5 ;  /* 0x00007005000075a7 */ /* 0x000e6400080011ff */
[----:B-1-34-:R-:W-:Y:S05]  /*33d0*/  @!P0 BRA `(.L_x_65) ;  /* 0x0000005400c48947 */ /* 0x01afea0003800000 */
.L_x_161:
[----:B-1----:R-:W1:Y:S01]  /*33e0*/  LDS.128 R4, [R4+0x100] ;  /* 0x0001000004047984 */ /* 0x002e620000000c00 */
[----:B------:R-:W-:Y:S02]  /*33f0*/  VIADD R0, R0, 0x80 ;  /* 0x0000008000007836 */ /* 0x000fe40000000000 */
[----:B------:R-:W-:Y:S01]  /*3400*/  VIADD R8, R8, 0x1 ;  /* 0x0000000108087836 */ /* 0x000fe20000000000 */
[----:B------:R-:W-:Y:S01]  /*3410*/  @!PT LDS RZ, [RZ] ;  /* 0x00000000fffff984 */ /* 0x000fe20000000800 */
[----:B------:R-:W-:Y:S01]  /*3420*/  @!PT LDS RZ, [RZ] ;  /* 0x00000000fffff984 */ /* 0x000fe20000000800 */
[----:B------:R-:W-:Y:S01]  /*3430*/  @!PT LDS RZ, [RZ] ;  /* 0x00000000fffff984 */ /* 0x000fe20000000800 */
[----:B------:R-:W-:Y:S01]  /*3440*/  @!PT LDS RZ, [RZ] ;  /* 0x00000000fffff984 */ /* 0x000fe20000000800 */
[----:B------:R2:W-:Y:S06]  /*3450*/  MEMBAR.ALL.CTA ;  /* 0x0000000000007992 */ /* 0x0005ec0000008000 */
[----:B--2---:R-:W2:Y:S01]  /*3460*/  FENCE.VIEW.ASYNC.S ;  /* 0x00000000000073c6 */ /* 0x004ea20000000000 */
[----:B------:R-:W-:-:S04]  /*3470*/  PRMT R0, RZ, 0x654, R0 ;  /* 0x00000654ff007816 */ /* 0x000fc80000000000 */
[----:B--2---:R2:W-:Y:S01]  /*3480*/  SYNCS.ARRIVE.TRANS64.RED.A1T0 RZ, [R0+URZ], RZ ;  /* 0x000000ff00ff79a7 */ /* 0x0045e200081004ff */
[----:B-1----:R-:W-:Y:S01]  /*3490*/  LOP3.LUT P1, RZ, R6, 0x1, RZ, 0xc0, !PT ;  /* 0x0000000106ff7812 */ /* 0x002fe2000782c0ff */
[----:B--2---:R-:W-:-:S12]  /*34a0*/  BRA.U UP2, `(.L_x_66) ;  /* 0x0000000502087547 */ /* 0x004fd8000b800000 */
[----:B------:R-:W1:Y:S01]  /*34b0*/  LDCU UR8, c[0x0][0x38c] ;  /* 0x00007180ff0877ac */ /* 0x000e620008000800 */
[----:B------:R-:W-:Y:S02]  /*34c0*/  PLOP3.LUT P2, PT, PT, PT, PT, 0x80, 0x8 ;  /* 0x000000000008781c */ /* 0x000fe40003f4f070 */
[----:B------:R-:W-:Y:S01]  /*34d0*/  SHF.L.U32 R5, R9, 0x1f, RZ ;  /* 0x0000001f09057819 */ /* 0x000fe200000006ff */
[----:B------:R-:W-:Y:S02]  /*34e0*/  ULEA UR9, UR17, UR7, 0x3 ;  /* 0x0000000711097291 */ /* 0x000fe4000f8e18ff */
[----:B------:R-:W-:Y:S02]  /*34f0*/  ULEA UR10, UR17, UR21, 0x6 ;  /* 0x00000015110a7291 */ /* 0x000fe4000f8e30ff */
[----:B-1----:R-:W-:-:S06]  /*3500*/  UISETP.GE.AND UP0, UPT, UR8, 0x1, UPT ;  /* 0x000000010800788c */ /* 0x002fcc000bf06270 */
[----:B------:R-:W-:-:S05]  /*3510*/  PLOP3.LUT P0, PT, PT, PT, UP0, 0x80, 0x8 ;  /* 0x000000000008781c */ /* 0x000fca0003f0f008 */
[----:B------:R-:W-:-:S08]  /*3520*/  @UP0 ULEA UR8, UR16, UR7, 0x3 ;  /* 0x0000000710080291 */ /* 0x000fd0000f8e18ff */
[----:B------:R-:W-:-:S04]  /*3530*/  @P0 SHF.L.U32 R0, R2, 0x1f, RZ ;  /* 0x0000001f02000819 */ /* 0x000fc800000006ff */
[----:B------:R1:W2:Y:S01]  /*3540*/  @P0 SYNCS.PHASECHK.TRANS64.TRYWAIT P2, [UR8], R0 ;  /* 0x00000000ff0005a7 */ /* 0x0002a20008041108 */
[----:B------:R-:W3:Y:S02]  /*3550*/  SYNCS.PHASECHK.TRANS64.TRYWAIT P0, [UR9+0xb0], R5 ;  /* 0x0000b005ff0075a7 */ /* 0x000ee40008001109 */
[----:B-123--:R-:W-:Y:S05]  /*3560*/  @!P0 BRA `(.L_x_67) ;  /* 0x0000005400748947 */ /* 0x00efea0003800000 */
.L_x_163:
[----:B------:R-:W-:Y:S01]  /*3570*/  UMOV UR14, UR15 ;  /* 0x0000000f000e7c82 */ /* 0x000fe20008000000 */
[----:B------:R-:W-:Y:S05]  /*3580*/  BRA.U !UP0, `(.L_x_68) ;  /* 0x0000000108c07547 */ /* 0x000fea000b800000 */
[----:B------:R-:W-:Y:S02]  /*3590*/  UIADD3 UR14, UPT, UPT, UR18, UR15, URZ ;  /* 0x0000000f120e7290 */ /* 0x000fe4000fffe0ff */
[----:B------:R-:W-:Y:S01]  /*35a0*/  UPLOP3.LUT UP3, UPT, UPT, UPT, UPT, 0x40, 0x4 ;  /* 0x000000000004789c */ /* 0x000fe20003f6e870 */
[----:B------:R-:W-:Y:S01]  /*35b0*/  UMOV UR13, UR6 ;  /* 0x00000006000d7c82 */ /* 0x000fe20008000000 */
[----:B------:R-:W-:-:S09]  /*35c0*/  UMOV UR46, UR16 ;  /* 0x00000010002e7c82 */ /* 0x000fd20008000000 */
.L_x_71:
[----:B--2---:R-:W-:Y:S01]  /*35d0*/  ULEA UR8, UR46, UR7, 0x3 ;  /* 0x000000072e087291 */ /* 0x004fe2000f8e18ff */
[----:B---3--:R-:W-:Y:S11]  /*35e0*/  @P2 BRA `(.L_x_69) ;  /* 0x00000000000c2947 */ /* 0x008ff60003800000 */
[----:B-1----:R-:W-:Y:S04]  /*35f0*/  SHF.L.U32 R5, R2, 0x1f, RZ ;  /* 0x0000001f02057819 */ /* 0x002fe800000006ff */
[----:B------:R-:W1:Y:S02]  /*3600*/  SYNCS.PHASECHK.TRANS64.TRYWAIT P0, [UR8], R5 ;  /* 0x00000005ff0075a7 */ /* 0x000e640008001108 */
[----:B-1----:R-:W-:Y:S05]  /*3610*/  @!P0 BRA `(.L_x_70) ;  /* 0x0000005400608947 */ /* 0x002fea0003800000 */
.L_x_69:
[----:B------:R-:W-:Y:S01]  /*3620*/  UISETP.NE.AND UP0, UPT, UR13, 0x1, UPT ;  /* 0x000000010d00788c */ /* 0x000fe2000bf05270 */
[----:B------:R-:W-:Y:S01]  /*3630*/  PLOP3.LUT P2, PT, PT, PT, PT, 0x80, 0x8 ;  /* 0x000000000008781c */ /* 0x000fe20003f4f070 */
[----:B------:R-:W-:Y:S02]  /*3640*/  UIADD3 UR16, UPT, UPT, UR46, 0x1, URZ ;  /* 0x000000012e107890 */ /* 0x000fe4000fffe0ff */
[----:B------:R-:W-:Y:S02]  /*3650*/  ULEA UR32, UR46, UR20, 0x9 ;  /* 0x000000142e207291 */ /* 0x000fe4000f8e48ff */
[----:B------:R-:W-:Y:S01]  /*3660*/  UISETP.NE.AND UP1, UPT, UR16, 0x2, UPT ;  /* 0x000000021000788c */ /* 0x000fe2000bf25270 */
[----:B------:R-:W-:Y:S01]  /*3670*/  PLOP3.LUT P0, PT, PT, PT, UP0, 0x80, 0x8 ;  /* 0x000000000008781c */ /* 0x000fe20003f0f008 */
[----:B------:R-:W-:Y:S02]  /*3680*/  UIADD3 UR44, UPT, UPT, UR32, 0x80, URZ ;  /* 0x00000080202c7890 */ /* 0x000fe4000fffe0ff */
[----:B------:R-:W-:Y:S02]  /*3690*/  USEL UR31, URZ, 0x1, UP1 ;  /* 0x00000001ff1f7887 */ /* 0x000fe40008800000 */
[----:B------:R-:W-:Y:S02]  /*36a0*/  USEL UR16, UR16, URZ, UP1 ;  /* 0x000000ff10107287 */ /* 0x000fe40008800000 */
[----:B------:R-:W-:Y:S02]  /*36b0*/  UIADD3 UR40, UPT, UPT, UR32, 0x100, URZ ;  /* 0x0000010020287890 */ /* 0x000fe4000fffe0ff */
[----:B------:R-:W-:Y:S01]  /*36c0*/  @UP0 ULEA UR30, UR16, UR7, 0x3 ;  /* 0x00000007101e0291 */ /* 0x000fe2000f8e18ff */
[----:B------:R-:W-:Y:S01]  /*36d0*/  LOP3.LUT R2, R2, UR31, RZ, 0x3c, !PT ;  /* 0x0000001f02027c12 */ /* 0x000fe2000f8e3cff */
[----:B------:R-:W-:Y:S02]  /*36e0*/  UIADD3 UR36, UPT, UPT, UR32, 0x180, URZ ;  /* 0x0000018020247890 */ /* 0x000fe4000fffe0ff */
[----:B------:R-:W-:Y:S01]  /*36f0*/  UIADD3 UR8, UPT, UPT, UR8, 0x10, URZ ;  /* 0x0000001008087890 */ /* 0x000fe2000fffe0ff */
[----:B-1----:R-:W-:Y:S01]  /*3700*/  @P0 SHF.L.U32 R0, R2, 0x1f, RZ ;  /* 0x0000001f02000819 */ /* 0x002fe200000006ff */
[----:B------:R-:W-:Y:S02]  /*3710*/  UIADD3 UR15, UPT, UPT, UR15, 0x1, URZ ;  /* 0x000000010f0f7890 */ /* 0x000fe4000fffe0ff */
[----:B------:R-:W-:Y:S01]  /*3720*/  UIADD3 UR13, UPT, UPT, UR13, -0x1, URZ ;  /* 0xffffffff0d0d7890 */ /* 0x000fe2000fffe0ff */
[----:B------:R2:W3:Y:S01]  /*3730*/  @P0 SYNCS.PHASECHK.TRANS64.TRYWAIT P2, [UR30], R0 ;  /* 0x00000000ff0005a7 */ /* 0x0004e2000804111e */
[----:B------:R-:W-:Y:S02]  /*3740*/  ULEA UR30, UR46, UR19, 0x9 ;  /* 0x000000132e1e7291 */ /* 0x000fe4000f8e48ff */
[----:B------:R-:W-:Y:S02]  /*3750*/  UISETP.NE.AND UP0, UPT, UR15, UR14, UPT ;  /* 0x0000000e0f00728c */ /* 0x000fe4000bf05270 */
[----:B------:R-:W-:Y:S02]  /*3760*/  UIADD3 UR42, UPT, UPT, UR30, 0x80, URZ ;  /* 0x000000801e2a7890 */ /* 0x000fe4000fffe0ff */
[----:B------:R-:W-:Y:S02]  /*3770*/  UIADD3 UR38, UPT, UPT, UR30, 0x100, URZ ;  /* 0x000001001e267890 */ /* 0x000fe4000fffe0ff */
[----:B------:R-:W-:Y:S01]  /*3780*/  UIADD3 UR34, UPT, UPT, UR30, 0x180, URZ ;  /* 0x000001801e227890 */ /* 0x000fe2000fffe0ff */
[----:B------:R-:W-:Y:S01]  /*3790*/  UMOV UR33, 0x40004040 ;  /* 0x4000404000217882 */ /* 0x000fe20000000000 */
[----:B------:R-:W-:Y:S01]  /*37a0*/  UMOV UR31, 0x40004040 ;  /* 0x40004040001f7882 */ /* 0x000fe20000000000 */
[----:B------:R-:W-:Y:S01]  /*37b0*/  UMOV UR45, 0x40004040 ;  /* 0x40004040002d7882 */ /* 0x000fe20000000000 */
[----:B------:R2:W-:Y:S01]  /*37c0*/  UTCHMMA.2CTA gdesc[UR32], gdesc[UR30], tmem[UR10], tmem[UR28], idesc[UR29], UP3 ;  /* 0x00ff1c1e200075ea */ /* 0x0005e20009a0000a */
[----:B------:R-:W-:Y:S01]  /*37d0*/  UPLOP3.LUT UP3, UPT, UPT, UPT, UPT, 0x80, 0x8 ;  /* 0x000000000008789c */ /* 0x000fe20003f6f070 */
[----:B------:R-:W-:Y:S01]  /*37e0*/  UMOV UR43, 0x40004040 ;  /* 0x40004040002b7882 */ /* 0x000fe20000000000 */
[----:B------:R-:W-:Y:S01]  /*37f0*/  UMOV UR41, 0x40004040 ;  /* 0x4000404000297882 */ /* 0x000fe20000000000 */
[----:B------:R2:W-:Y:S01]  /*3800*/  UTCHMMA.2CTA gdesc[UR44], gdesc[UR42], tmem[UR10], tmem[UR26], idesc[UR27], UPT ;  /* 0x00ff1a2a2c0075ea */ /* 0x0005e2000ba0000a */
[----:B------:R-:W-:Y:S01]  /*3810*/  UMOV UR39, 0x40004040 ;  /* 0x4000404000277882 */ /* 0x000fe20000000000 */
[----:B------:R-:W-:Y:S01]  /*3820*/  UMOV UR37, 0x40004040 ;  /* 0x4000404000257882 */ /* 0x000fe20000000000 */
[----:B------:R-:W-:Y:S01]  /*3830*/  UMOV UR35, 0x40004040 ;  /* 0x4000404000237882 */ /* 0x000fe20000000000 */
[----:B------:R2:W-:Y:S01]  /*3840*/  UTCHMMA.2CTA gdesc[UR40], gdesc[UR38], tmem[UR10], tmem[UR24], idesc[UR25], UPT ;  /* 0x00ff1826280075ea */ /* 0x0005e2000ba0000a */
[----:B------:R2:W-:Y:S01]  /*3850*/  UTCHMMA.2CTA gdesc[UR36], gdesc[UR34], tmem[UR10], tmem[UR22], idesc[UR23], UPT ;  /* 0x00ff1622240075ea */ /* 0x0005e2000ba0000a */
[----:B------:R2:W-:Y:S01]  /*3860*/  UTCBAR.2CTA.MULTICAST [UR8], URZ, UR12 ;  /* 0x000000ff080073e9 */ /* 0x0005e2000820080c */
[----:B------:R-:W-:Y:S01]  /*3870*/  UMOV UR46, UR16 ;  /* 0x00000010002e7c82 */ /* 0x000fe20008000000 */
[----:B------:R-:W-:Y:S05]  /*3880*/  BRA.U UP0, `(.L_x_71) ;  /* 0xfffffffd00507547 */ /* 0x000fea000b83ffff */
.L_x_68:
[----:B------:R-:W-:Y:S01]  /*3890*/  UIADD3 UR9, UPT, UPT, UR9, 0x90, URZ ;  /* 0x0000009009097890 */ /* 0x000fe2000fffe0ff */
[----:B------:R-:W-:-:S08]  /*38a0*/  UMOV UR15, UR14 ;  /* 0x0000000e000f7c82 */ /* 0x000fd00008000000 */
[----:B------:R4:W-:Y:S01]  /*38b0*/  UTCBAR.2CTA.MULTICAST [UR9], URZ, UR11 ;  /* 0x000000ff090073e9 */ /* 0x0009e2000820080b */
[----:B------:R-:W-:Y:S02]  /*38c0*/  NOP ;  /* 0x0000000000007918 */ /* 0x000fe40000000000 */
.L_x_66:
[----:B------:R-:W-:Y:S01]  /*38d0*/  UIADD3 UR17, UPT, UPT, UR17, 0x1, URZ ;  /* 0x0000000111117890 */ /* 0x000fe2000fffe0ff */
[----:B------:R-:W-:-:S03]  /*38e0*/  ISETP.NE.AND P0, PT, R8, 0x2, PT ;  /* 0x000000020800780c */ /* 0x000fc60003f05270 */
[----:B------:R-:W-:Y:S01]  /*38f0*/  UISETP.NE.AND UP0, UPT, UR17, 0x4, UPT ;  /* 0x000000041100788c */ /* 0x000fe2000bf05270 */
[----:B-12---:R-:W-:Y:S02]  /*3900*/  SEL R0, RZ, 0x1, P0 ;  /* 0x00000001ff007807 */ /* 0x006fe40000000000 */
[----:B------:R-:W-:Y:S01]  /*3910*/  SEL R8, R8, RZ, P0 ;  /* 0x000000ff08087207 */ /* 0x000fe20000000000 */
[----:B------:R-:W-:Y:S01]  /*3920*/  USEL UR8, URZ, 0x1, UP0 ;  /* 0x00000001ff087887 */ /* 0x000fe20008000000 */
[----:B------:R-:W-:Y:S01]  /*3930*/  LOP3.LUT R3, R3, R0, RZ, 0x3c, !PT ;  /* 0x0000000003037212 */ /* 0x000fe200078e3cff */
[----:B------:R-:W-:-:S04]  /*3940*/  USEL UR17, UR17, URZ, UP0 ;  /* 0x000000ff11117287 */ /* 0x000fc80008000000 */
[----:B------:R-:W-:Y:S01]  /*3950*/  LOP3.LUT R9, R9, UR8, RZ, 0x3c, !PT ;  /* 0x0000000809097c12 */ /* 0x000fe2000f8e3cff */
[----:B------:R-:W-:Y:S07]  /*3960*/  @P1 BRA `(.L_x_72) ;  /* 0xfffffff800881947 */ /* 0x000fee000383ffff */
[----:B------:R-:W1:Y:S01]  /*3970*/  S2UR UR6, SR_CgaCtaId ;  /* 0x00000000000679c3 */ /* 0x000e620000008800 */
[----:B------:R-:W-:Y:S01]  /*3980*/  ELECT P0, URZ, PT ;  /* 0x0000000000ff782f */ /* 0x000fe20003800000 */
[----:B------:R-:W-:Y:S01]  /*3990*/  HFMA2 R0, -RZ, RZ, 0, 5.9604644775390625e-08 ;  /* 0x00000001ff007431 */ /* 0x000fe200000001ff */
[----:B------:R-:W-:-:S05]  /*39a0*/  UMOV UR8, 0x40 ;  /* 0x0000004000087882 */ /* 0x000fca0000000000 */
[----:B------:R-:W-:Y:S01]  /*39b0*/  UVIRTCOUNT.DEALLOC.SMPOOL 0x80 ;  /* 0x000000800000784c */ /* 0x000fe20000000000 */
[----:B------:R-:W-:Y:S02]  /*39c0*/  UISETP.NE.AND UP0, UPT, UR5, URZ, UPT ;  /* 0x000000ff0500728c */ /* 0x000fe4000bf05270 */
[----:B-1----:R-:W-:-:S09]  /*39d0*/  ULEA UR6, UR6, UR8, 0x18 ;  /* 0x0000000806067291 */ /* 0x002fd2000f8ec0ff */
[----:B------:R1:W-:Y:S01]  /*39e0*/  @P0 STS.U8 [UR6+0x1c], R0 ;  /* 0x00001c00ff000988 */ /* 0x0003e20008000006 */
[----:B------:R-:W-:Y:S05]  /*39f0*/  BRA.U UP0, `(.L_x_73) ;  /* 0x0000000100a07547 */ /* 0x000fea000b800000 */
[----:B------:R-:W-:Y:S01]  /*3a00*/  UIADD3 UR5, UPT, UPT, UR7, 0xb0, URZ ;  /* 0x000000b007057890 */ /* 0x000fe2000fffe0ff */
[----:B------:R-:W-:-:S03]  /*3a10*/  SHF.L.U32 R3, R9, 0x1f, RZ ;  /* 0x0000001f09037819 */ /* 0x000fc600000006ff */
[----:B------:R-:W-:-:S09]  /*3a20*/  ULEA UR8, UR17, UR5, 0x3 ;  /* 0x0000000511087291 */ /* 0x000fd2000f8e18ff */
[----:B------:R-:W2:Y:S02]  /*3a30*/  SYNCS.PHASECHK.TRANS64.TRYWAIT P0, [UR8], R3 ;  /* 0x00000003ff0075a7 */ /* 0x000ea40008001108 */
[----:B--2---:R-:W-:Y:S05]  /*3a40*/  @!P0 BRA `(.L_x_74) ;  /* 0x00000050006c8947 */ /* 0x004fea0003800000 */
.L_x_166:
[----:B----4-:R-:W-:-:S04]  /*3a50*/  UIADD3 UR9, UPT, UPT, UR17, 0x1, URZ ;  /* 0x0000000111097890 */ /* 0x010fc8000fffe0ff */
[----:B------:R-:W-:-:S04]  /*3a60*/  UISETP.NE.AND UP1, UPT, UR9, 0x4, UPT ;  /* 0x000000040900788c */ /* 0x000fc8000bf25270 */
[----:B------:R-:W-:Y:S02]  /*3a70*/  USEL UR10, URZ, 0x1, UP1 ;  /* 0x00000001ff0a7887 */ /* 0x000fe40008800000 */
[----:B------:R-:W-:-:S04]  /*3a80*/  USEL UR9, UR9, URZ, UP1 ;  /* 0x000000ff09097287 */ /* 0x000fc80008800000 */
[----:B------:R-:W-:Y:S01]  /*3a90*/  ULEA UR8, UR9, UR5, 0x3 ;  /* 0x0000000509087291 */ /* 0x000fe2000f8e18ff */
[----:B------:R-:W-:-:S04]  /*3aa0*/  LOP3.LUT R2, R9, UR10, RZ, 0x3c, !PT ;  /* 0x0000000a09027c12 */ /* 0x000fc8000f8e3cff */
[----:B-1----:R-:W-:-:S04]  /*3ab0*/  SHF.L.U32 R3, R2, 0x1f, RZ ;  /* 0x0000001f02037819 */ /* 0x002fc800000006ff */
[----:B------:R-:W1:Y:S02]  /*3ac0*/  SYNCS.PHASECHK.TRANS64.TRYWAIT P0, [UR8], R3 ;  /* 0x00000003ff0075a7 */ /* 0x000e640008001108 */
[----:B-1----:R-:W-:Y:S05]  /*3ad0*/  @!P0 BRA `(.L_x_75) ;  /* 0x0000005000608947 */ /* 0x002fea0003800000 */
.L_x_168:
[----:B------:R-:W-:-:S04]  /*3ae0*/  UIADD3 UR9, UPT, UPT, UR9, 0x1, URZ ;  /* 0x0000000109097890 */ /* 0x000fc8000fffe0ff */
        /* <DEDUP_REMOVED lines=8> */
.L_x_170:
[----:B------:R-:W-:-:S04]  /*3b70*/  UIADD3 UR9, UPT, UPT, UR9, 0x1, URZ ;  /* 0x0000000109097890 */ /* 0x000fc8000fffe0ff */
[----:B------:R-:W-:-:S04]  /*3b80*/  UISETP.NE.AND UP1, UPT, UR9, 0x4, UPT ;  /* 0x000000040900788c */ /* 0x000fc8000bf25270 */
[----:B------:R-:W-:Y:S02]  /*3b90*/  USEL UR8, URZ, 0x1, UP1 ;  /* 0x00000001ff087887 */ /* 0x000fe40008800000 */
[----:B------:R-:W-:-:S04]  /*3ba0*/  USEL UR9, UR9, URZ, UP1 ;  /* 0x000000ff09097287 */ /* 0x000fc80008800000 */
[----:B------:R-:W-:Y:S01]  /*3bb0*/  ULEA UR9, UR9, UR5, 0x3 ;  /* 0x0000000509097291 */ /* 0x000fe2000f8e18ff */
[----:B-1----:R-:W-:-:S04]  /*3bc0*/  LOP3.LUT R3, R2, UR8, RZ, 0x3c, !PT ;  /* 0x0000000802037c12 */ /* 0x002fc8000f8e3cff */
[----:B------:R-:W-:Y:S01]  /*3bd0*/  SHF.L.U32 R3, R3, 0x1f, RZ ;  /* 0x0000001f03037819 */ /* 0x000fe200000006ff */
[----:B------:R-:W-:-:S04]  /*3be0*/  IMAD.U32 R0, RZ, RZ, UR9 ;  /* 0x00000009ff007e24 */ /* 0x000fc8000f8e00ff */
[----:B------:R1:W2:Y:S03]  /*3bf0*/  SYNCS.PHASECHK.TRANS64.TRYWAIT P0, [R0+URZ], R3 ;  /* 0x00000003000075a7 */ /* 0x0002a600080011ff */
[----:B--2---:R-:W-:Y:S05]  /*3c00*/  @!P0 NANOSLEEP.SYNCS 0x989680 ;  /* 0x009896800000895d */ /* 0x004fea0003900000 */
[----:B------:R-:W2:Y:S02]  /*3c10*/  @!P0 SYNCS.PHASECHK.TRANS64 P0, [R0+URZ], R3 ;  /* 0x00000003000085a7 */ /* 0x000ea400080010ff */
[----:B--2---:R-:W-:Y:S05]  /*3c20*/  @P0 BRA `(.L_x_77) ;  /* 0x0000000000200947 */ /* 0x004fea0003800000 */
.L_x_78:
[----:B--2---:R2:W4:Y:S02]  /*3c30*/  SYNCS.PHASECHK.TRANS64.TRYWAIT P0, [R0+URZ], R3 ;  /* 0x00000003000075a7 */ /* 0x00452400080011ff */
[----:B----4-:R-:W-:Y:S05]  /*3c40*/  @!P0 NANOSLEEP.SYNCS 0x989680 ;  /* 0x009896800000895d */ /* 0x010fea0003900000 */
[----:B------:R-:W4:Y:S02]  /*3c50*/  @!P0 SYNCS.PHASECHK.TRANS64 P0, [R0+URZ], R3 ;  /* 0x00000003000085a7 */ /* 0x000f2400080010ff */
[----:B----4-:R-:W-:Y:S05]  /*3c60*/  @!P0 BRA `(.L_x_78) ;  /* 0xfffffffc00f08947 */ /* 0x010fea000383ffff */
[----:B------:R-:W-:Y:S05]  /*3c70*/  BRA `(.L_x_77) ;  /* 0x00000000000c7947 */ /* 0x000fea0003800000 */
.L_x_73:
[----:B------:R-:W-:-:S04]  /*3c80*/  UIADD3 UR5, UPT, UPT, UR7, 0xf0, URZ ;  /* 0x000000f007057890 */ /* 0x000fc8000fffe0ff */
[----:B------:R-:W-:-:S09]  /*3c90*/  UPRMT UR5, UR4, 0x654, UR5 ;  /* 0x0000065404057896 */ /* 0x000fd20008000005 */
[----:B------:R-:W-:Y:S03]  /*3ca0*/  SYNCS.ARRIVE.TRANS64.RED.A1T0 RZ, [UR5], RZ ;  /* 0x000000ffffff79a7 */ /* 0x000fe60008100405 */
.L_x_77:
[----:B-12---:R-:W-:Y:S01]  /*3cb0*/  SHF.L.U32 R3, RZ, 0x1f, RZ ;  /* 0x0000001fff037819 */ /* 0x006fe200000006ff */
[----:B------:R-:W-:Y:S01]  /*3cc0*/  UIADD3 UR5, UPT, UPT, UR7, 0xf0, URZ ;  /* 0x000000f007057890 */ /* 0x000fe2000fffe0ff */
[----:B------:R-:W-:Y:S02]  /*3cd0*/  PLOP3.LUT P0, PT, PT, PT, UP0, 0x80, 0x8 ;  /* 0x000000000008781c */ /* 0x000fe40003f0f008 */
[----:B------:R-:W1:Y:S02]  /*3ce0*/  SYNCS.PHASECHK.TRANS64.TRYWAIT P1, [UR7+0xf0], R3 ;  /* 0x0000f003ff0075a7 */ /* 0x000e640008021107 */
[----:B-1----:R-:W-:Y:S09]  /*3cf0*/  @!P1 BRA `(.L_x_79) ;  /* 0x0000005000089947 */ /* 0x002ff20003800000 */
.L_x_172:
[----:B------:R-:W-:Y:S01]  /*3d00*/  @!UP0 UPRMT UR5, UR4, 0x654, UR5 ;  /* 0x0000065404058896 */ /* 0x000fe20008000005 */
[----:B------:R-:W-:Y:S02]  /*3d10*/  UMOV UR8, 0xffff ;  /* 0x0000ffff00087882 */ /* 0x000fe40000000000 */
[----:B------:R-:W-:-:S06]  /*3d20*/  UMOV UR4, 0x1 ;  /* 0x0000000100047882 */ /* 0x000fcc0000000000 */
[----:B------:R-:W-:Y:S01]  /*3d30*/  @!P0 SYNCS.ARRIVE.TRANS64.RED.A1T0 RZ, [UR5], RZ ;  /* 0x000000ffffff89a7 */ /* 0x000fe20008100405 */
[----:B------:R-:W-:Y:S01]  /*3d40*/  NOP ;  /* 0x0000000000007918 */ /* 0x000fe20000000000 */
[----:B-1----:R-:W1:Y:S01]  /*3d50*/  LDS R0, [UR6+0x14] ;  /* 0x00001406ff007984 */ /* 0x002e620008000800 */
[----:B------:R-:W-:-:S04]  /*3d60*/  ULOP3.LUT UR5, UR21, 0xffff, URZ, 0xc0, !UPT ;  /* 0x0000ffff15057892 */ /* 0x000fc8000f8ec0ff */
[----:B------:R-:W-:-:S04]  /*3d70*/  USHF.R.U32.HI UR5, URZ, 0x5, UR5 ;  /* 0x00000005ff057899 */ /* 0x000fc80008011605 */
[----:B------:R-:W-:Y:S02]  /*3d80*/  USHF.L.U32 UR8, UR8, UR5, URZ ;  /* 0x0000000508087299 */ /* 0x000fe400080006ff */
[----:B------:R-:W-:-:S04]  /*3d90*/  USHF.L.U32 UR4, UR4, UR5, URZ ;  /* 0x0000000504047299 */ /* 0x000fc800080006ff */
[----:B-1----:R-:W-:-:S04]  /*3da0*/  LOP3.LUT R0, R0, UR8, RZ, 0xc0, !PT ;  /* 0x0000000800007c12 */ /* 0x002fc8000f8ec0ff */
[----:B------:R-:W-:-:S13]  /*3db0*/  ISETP.NE.AND P0, PT, R0, UR8, PT ;  /* 0x0000000800007c0c */ /* 0x000fda000bf05270 */
[----:B------:R-:W-:Y:S05]  /*3dc0*/  @P0 BRA `(.L_x_80) ;  /* 0x0000000000580947 */ /* 0x000fea0003800000 */
[----:B------:R-:W1:Y:S02]  /*3dd0*/  LDS R0, [UR6+0x18] ;  /* 0x00001806ff007984 */ /* 0x000e640008000800 */
[----:B-1----:R-:W-:-:S04]  /*3de0*/  LOP3.LUT R0, R0, UR4, RZ, 0xc0, !PT ;  /* 0x0000000400007c12 */ /* 0x002fc8000f8ec0ff */
[----:B------:R-:W-:-:S13]  /*3df0*/  ISETP.NE.AND P0, PT, R0, UR4, PT ;  /* 0x0000000400007c0c */ /* 0x000fda000bf05270 */
[----:B------:R-:W-:Y:S05]  /*3e00*/  @P0 BRA `(.L_x_81) ;  /* 0x00000000003c0947 */ /* 0x000fea0003800000 */
[----:B------:R-:W1:Y:S01]  /*3e10*/  S2R R2, SR_LANEID ;  /* 0x0000000000027919 */ /* 0x000e620000000000 */
[----:B------:R-:W-:Y:S01]  /*3e20*/  ULOP3.LUT UR8, URZ, UR8, URZ, 0x33, !UPT ;  /* 0x00000008ff087292 */ /* 0x000fe2000f8e33ff */
[----:B------:R-:W-:Y:S01]  /*3e30*/  LOP3.LUT R4, RZ, UR4, RZ, 0x33, !PT ;  /* 0x00000004ff047c12 */ /* 0x000fe2000f8e33ff */
[----:B------:R-:W-:Y:S02]  /*3e40*/  VOTEU.ANY UR7, UPT, PT ;  /* 0x0000000000077886 */ /* 0x000fe400038e0100 */
[----:B------:R-:W-:Y:S01]  /*3e50*/  UFLO.U32 UR7, UR7 ;  /* 0x00000007000772bd */ /* 0x000fe200080e0000 */
[----:B------:R-:W2:Y:S01]  /*3e60*/  REDUX UR4, R4 ;  /* 0x00000000040473c4 */ /* 0x000ea20000000000 */
[----:B------:R-:W-:-:S06]  /*3e70*/  IMAD.U32 R0, RZ, RZ, UR8 ;  /* 0x00000008ff007e24 */ /* 0x000fcc000f8e00ff */
[----:B------:R1:W-:Y:S01]  /*3e80*/  UTCATOMSWS.AND URZ, UR8 ;  /* 0x0000000800ff79e3 */ /* 0x0003e20008000000 */
[----:B------:R-:W3:Y:S01]  /*3e90*/  REDUX UR5, R0 ;  /* 0x00000000000573c4 */ /* 0x000ee20000000000 */
[----:B-1----:R-:W-:Y:S01]  /*3ea0*/  ISETP.EQ.U32.AND P0, PT, R2, UR7, PT ;  /* 0x0000000702007c0c */ /* 0x002fe2000bf02070 */
[----:B--2---:R-:W-:Y:S01]  /*3eb0*/  IMAD.U32 R2, RZ, RZ, UR4 ;  /* 0x00000004ff027e24 */ /* 0x004fe2000f8e00ff */
[----:B---3--:R-:W-:-:S11]  /*3ec0*/  MOV R3, UR5 ;  /* 0x0000000500037c02 */ /* 0x008fd60008000f00 */
[----:B------:R1:W-:Y:S04]  /*3ed0*/  @P0 ATOMS.AND RZ, [UR6+0x14], R3 ;  /* 0x00001403ffff098c */ /* 0x0003e8000a800006 */
[----:B------:R1:W-:Y:S01]  /*3ee0*/  @P0 ATOMS.AND RZ, [UR6+0x18], R2 ;  /* 0x00001802ffff098c */ /* 0x0003e2000a800006 */
[----:B------:R-:W-:Y:S05]  /*3ef0*/  BRA `(.L_x_82) ;  /* 0x0000000000147947 */ /* 0x000fea0003800000 */
.L_x_81:
[----:B------:R-:W-:Y:S02]  /*3f00*/  MOV R2, 0x3f20 ;  /* 0x00003f2000027802 */ /* 0x000fe40000000f00 */
[----:B---345:R-:W-:Y:S05]  /*3f10*/  CALL.REL.NOINC `($__internal_0_$__cuda_sm10x_tcgen05_guardrail_trap_col_being_dealloced_not_returned_by_alloc) ;  /* 0x0000005000e87944 */ /* 0x038fea0003c00000 */
[----:B------:R-:W-:Y:S05]  /*3f20*/  BRA `(.L_x_82) ;  /* 0x0000000000087947 */ /* 0x000fea0003800000 */
.L_x_80:
[----:B------:R-:W-:Y:S02]  /*3f30*/  MOV R2, 0x3f50 ;  /* 0x00003f5000027802 */ /* 0x000fe40000000f00 */
[----:B---345:R-:W-:Y:S05]  /*3f40*/  CALL.REL.NOINC `($__internal_2_$__cuda_sm10x_tcgen05_guardrail_trap_unallocated_columns_being_dealloced) ;  /* 0x0000005000f47944 */ /* 0x038fea0003c00000 */
.L_x_82:
[----:B------:R-:W-:Y:S01]  /*3f50*/  NOP ;  /* 0x0000000000007918 */ /* 0x000fe20000000000 */
[----:B----4-:R-:W-:Y:S05]  /*3f60*/  EXIT ;  /* 0x000000000000794d */ /* 0x010fea0003800000 */
.L_x_53:
[----:B------:R-:W-:-:S09]  /*3f70*/  UISETP.NE.OR UP5, UPT, UR10, 0x3, !UP5 ;  /* 0x000000030a00788c */ /* 0x000fd2000efa5670 */
[----:B------:R-:W-:Y:S05]  /*3f80*/  BRA.U UP5, `(.L_x_83) ;  /* 0x0000001105787547 */ /* 0x000fea000b800000 */
[----:B------:R-:W1:Y:S01]  /*3f90*/  LDC R0, c[0x0][0xb30] ;  /* 0x0002cc00ff007b82 */ /* 0x000e620000000800 */
[----:B------:R-:W2:Y:S01]  /*3fa0*/  LDCU.64 UR8, c[0x0][0x888] ;  /* 0x00011100ff0877ac */ /* 0x000ea20008000a00 */
[----:B------:R-:W-:Y:S02]  /*3fb0*/  HFMA2 R25, -RZ, RZ, 0, 0 ;  /* 0x00000000ff197431 */ /* 0x000fe400000001ff */
[----:B-----5:R-:W-:Y:S01]  /*3fc0*/  IMAD.MOV.U32 R32, RZ, RZ, 0x1 ;  /* 0x00000001ff207424 */ /* 0x020fe200078e00ff */
[----:B------:R-:W-:Y:S01]  /*3fd0*/  MOV R23, 0x1000 ;  /* 0x0000100000177802 */ /* 0x000fe20000000f00 */
[----:B------:R-:W3:Y:S01]  /*3fe0*/  LDCU.64 UR4, c[0x0][0x890] ;  /* 0x00011200ff0477ac */ /* 0x000ee20008000a00 */
[----:B------:R-:W-:Y:S01]  /*3ff0*/  IMAD.MOV.U32 R27, RZ, RZ, RZ ;  /* 0x000000ffff1b7224 */ /* 0x000fe200078e00ff */
[----:B------:R-:W4:Y:S01]  /*4000*/  LDC R19, c[0x0][0x370] ;  /* 0x0000dc00ff137b82 */ /* 0x000f220000000800 */
[----:B------:R-:W-:Y:S01]  /*4010*/  UMOV UR7, 0x400 ;  /* 0x0000040000077882 */ /* 0x000fe20000000000 */
[----:B------:R-:W-:-:S02]  /*4020*/  UPLOP3.LUT UP1, UPT, UPT, UPT, UPT, 0x40, 0x4 ;  /* 0x000000000004789c */ /* 0x000fc40003f2e870 */
[----:B------:R-:W-:-:S04]  /*4030*/  ULEA UR7, UR37, UR7, 0x18 ;  /* 0x0000000725077291 */ /* 0x000fc8000f8ec0ff */
[----:B------:R-:W4:Y:S01]  /*4040*/  LDC R2, c[0x0][0xb0c] ;  /* 0x0002c300ff027b82 */ /* 0x000f220000000800 */
[----:B------:R-:W-:Y:S02]  /*4050*/  UIADD3 UR13, UPT, UPT, UR7, 0x38, URZ ;  /* 0x00000038070d7890 */ /* 0x000fe4000fffe0ff */
[----:B--2---:R-:W-:Y:S02]  /*4060*/  UISETP.NE.U32.AND UP3, UPT, UR8, URZ, UPT ;  /* 0x000000ff0800728c */ /* 0x004fe4000bf65070 */
[----:B------:R-:W-:Y:S02]  /*4070*/  UIADD3 UR41, UPT, UPT, UR7, 0x20, URZ ;  /* 0x0000002007297890 */ /* 0x000fe4000fffe0ff */
[----:B---3--:R-:W-:Y:S01]  /*4080*/  UISETP.NE.U32.AND UP4, UPT, UR4, URZ, UPT ;  /* 0x000000ff0400728c */ /* 0x008fe2000bf85070 */
[----:B------:R-:W2:Y:S01]  /*4090*/  LDC R18, c[0x0][0xb20] ;  /* 0x0002c800ff127b82 */ /* 0x000ea20000000800 */
[----:B-1----:R-:W-:Y:S01]  /*40a0*/  ISETP.NE.AND P1, PT, R0, 0x1, PT ;  /* 0x000000010000780c */ /* 0x002fe20003f25270 */
[----:B------:R-:W-:-:S02]  /*40b0*/  UISETP.NE.AND.EX UP3, UPT, UR9, URZ, UPT, UP3 ;  /* 0x000000ff0900728c */ /* 0x000fc4000bf65330 */
[----:B------:R-:W-:Y:S02]  /*40c0*/  UIADD3 UR33, UPT, UPT, UR7, 0x28, URZ ;  /* 0x0000002807217890 */ /* 0x000fe4000fffe0ff */
[----:B------:R-:W-:Y:S02]  /*40d0*/  UIADD3 UR25, UPT, UPT, UR7, 0x30, URZ ;  /* 0x0000003007197890 */ /* 0x000fe4000fffe0ff */
[----:B------:R-:W1:Y:S01]  /*40e0*/  LDC.64 R36, c[0x0][0x348] ;  /* 0x0000d200ff247b82 */ /* 0x000e620000000a00 */
[----:B------:R-:W-:Y:S02]  /*40f0*/  UPRMT UR13, UR37, 0x654, UR13 ;  /* 0x00000654250d7896 */ /* 0x000fe4000800000d */
[----:B------:R-:W-:-:S05]  /*4100*/  UISETP.NE.AND.EX UP4, UPT, UR5, URZ, UPT, UP4 ;  /* 0x000000ff0500728c */ /* 0x000fca000bf85340 */
[----:B------:R-:W3:Y:S08]  /*4110*/  LDC.64 R16, c[0x0][0xb10] ;  /* 0x0002c400ff107b82 */ /* 0x000ef00000000a00 */
[----:B------:R-:W1:Y:S08]  /*4120*/  LDC.64 R6, c[0x0][0xb18] ;  /* 0x0002c600ff067b82 */ /* 0x000e700000000a00 */
[----:B------:R-:W1:Y:S08]  /*4130*/  LDC.64 R4, c[0x0][0xb28] ;  /* 0x0002ca00ff047b82 */ /* 0x000e700000000a00 */
[----:B--2-4-:R-:W1:Y:S02]  /*4140*/  LDC R22, c[0x0][0x374] ;  /* 0x0000dd00ff167b82 */ /* 0x014e640000000800 */
.L_x_94:
[----:B------:R-:W-:Y:S02]  /*4150*/  LEA R0, R27, UR7, 0x3 ;  /* 0x000000071b007c11 */ /* 0x000fe4000f8e18ff */
[----:B------:R-:W-:Y:S02]  /*4160*/  SHF.L.U32 R3, R25, 0x1f, RZ ;  /* 0x0000001f19037819 */ /* 0x000fe400000006ff */
[----:B------:R-:W-:Y:S02]  /*4170*/  LEA R28, R27, UR7, 0x4 ;  /* 0x000000071b1c7c11 */ /* 0x000fe4000f8e20ff */
[----:B--2---:R-:W2:Y:S02]  /*4180*/  SYNCS.PHASECHK.TRANS64.TRYWAIT P0, [R0+URZ+0x70], R3 ;  /* 0x00007003000075a7 */ /* 0x004ea400080011ff */
[----:B--2---:R-:W-:Y:S05]  /*4190*/  @!P0 BRA `(.L_x_84) ;  /* 0x0000004800f88947 */ /* 0x004fea0003800000 */
.L_x_173:
[----:B------:R-:W-:Y:S01]  /*41a0*/  ISETP.GE.AND P0, PT, R26, 0x1, PT ;  /* 0x000000011a00780c */ /* 0x000fe20003f06270 */
[----:B------:R-:W4:Y:S01]  /*41b0*/  LDS.128 R28, [R28+0x100] ;  /* 0x000100001c1c7984 */ /* 0x000f220000000c00 */
[----:B--2---:R-:W-:Y:S01]  /*41c0*/  VIADD R0, R0, 0x80 ;  /* 0x0000008000007836 */ /* 0x004fe20000000000 */
[----:B------:R-:W-:Y:S01]  /*41d0*/  @!PT LDS RZ, [RZ] ;  /* 0x00000000fffff984 */ /* 0x000fe20000000800 */
[----:B------:R-:W-:Y:S01]  /*41e0*/  @!PT LDS RZ, [RZ] ;  /* 0x00000000fffff984 */ /* 0x000fe20000000800 */
[----:B------:R-:W-:Y:S01]  /*41f0*/  @!PT LDS RZ, [RZ] ;  /* 0x00000000fffff984 */ /* 0x000fe20000000800 */
[----:B------:R-:W-:Y:S01]  /*4200*/  @!PT LDS RZ, [RZ] ;  /* 0x00000000fffff984 */ /* 0x000fe20000000800 */
[----:B------:R2:W-:Y:S06]  /*4210*/  MEMBAR.ALL.CTA ;  /* 0x0000000000007992 */ /* 0x0005ec0000008000 */
[----:B--2---:R-:W2:Y:S01]  /*4220*/  FENCE.VIEW.ASYNC.S ;  /* 0x00000000000073c6 */ /* 0x004ea20000000000 */
[----:B------:R-:W-:Y:S04]  /*4230*/  PRMT R0, RZ, 0x654, R0 ;  /* 0x00000654ff007816 */ /* 0x000fe80000000000 */
[----:B--2---:R2:W-:Y:S01]  /*4240*/  SYNCS.ARRIVE.TRANS64.RED.A1T0 RZ, [R0+URZ], RZ ;  /* 0x000000ff00ff79a7 */ /* 0x0045e200081004ff */
[----:B----4-:R-:W-:Y:S11]  /*4250*/  LOP3.LUT P3, RZ, R30, 0x1, RZ, 0xc0, !PT ;  /* 0x000000011eff7812 */ /* 0x010ff6000786c0ff */
[----:B------:R-:W-:Y:S02]  /*4260*/  @!UPT UIADD3 URZ, UPT, UPT, URZ, URZ, URZ ;  /* 0x000000fffffff290 */ /* 0x000fe4000fffe0ff */
[----:B------:R-:W-:Y:S02]  /*4270*/  @P3 MOV R13, R28 ;  /* 0x0000001c000d3202 */ /* 0x000fe40000000f00 */
[----:B------:R-:W-:Y:S01]  /*4280*/  @P3 LOP3.LUT R8, R29, 0xffff, RZ, 0xc0, !PT ;  /* 0x0000ffff1d083812 */ /* 0x000fe200078ec0ff */
[----:B--2---:R-:W-:Y:S06]  /*4290*/  @!P0 BRA `(.L_x_85) ;  /* 0x0000000000a48947 */ /* 0x004fec0003800000 */
[----:B-1----:R-:W-:Y:S01]  /*42a0*/  IMAD.HI.U32 R33, R22, R7, RZ ;  /* 0x0000000716217227 */ /* 0x002fe200078e00ff */
[----:B------:R-:W-:Y:S02]  /*42b0*/  ISETP.NE.AND P0, PT, R6, 0x1, PT ;  /* 0x000000010600780c */ /* 0x000fe40003f05270 */
[----:B------:R-:W-:Y:S01]  /*42c0*/  ISETP.NE.AND P2, PT, R26, 0x1, PT ;  /* 0x000000011a00780c */ /* 0x000fe20003f45270 */
[----:B---3--:R-:W-:Y:S01]  /*42d0*/  IMAD.HI.U32 R34, R19, R16, RZ ;  /* 0x0000001013227227 */ /* 0x008fe200078e00ff */
[----:B------:R-:W-:Y:S02]  /*42e0*/  SHF.R.U32.HI R33, RZ, R18, R33 ;  /* 0x00000012ff217219 */ /* 0x000fe40000011621 */
[----:B------:R-:W-:Y:S01]  /*42f0*/  ISETP.NE.AND P4, PT, R2, 0x1, PT ;  /* 0x000000010200780c */ /* 0x000fe20003f85270 */
[----:B------:R-:W-:Y:S01]  /*4300*/  IMAD.HI.U32 R38, R13, R16, RZ ;  /* 0x000000100d267227 */ /* 0x000fe200078e00ff */
[----:B------:R-:W-:Y:S02]  /*4310*/  SHF.R.U32.HI R34, RZ, R17, R34 ;  /* 0x00000011ff227219 */ /* 0x000fe40000011622 */
[----:B------:R-:W-:Y:S01]  /*4320*/  SEL R3, R22, R33, !P0 ;  /* 0x0000002116037207 */ /* 0x000fe20004000000 */
[C---:B------:R-:W-:Y:S01]  /*4330*/  IMAD.HI.U32 R33, R8.reuse, R7, RZ ;  /* 0x0000000708217227 */ /* 0x040fe200078e00ff */
[----:B------:R-:W-:Y:S02]  /*4340*/  SEL R11, R19, R34, !P4 ;  /* 0x00000022130b7207 */ /* 0x000fe40006000000 */
[----:B------:R-:W-:Y:S01]  /*4350*/  SHF.R.U32.HI R38, RZ, R17, R38 ;  /* 0x00000011ff267219 */ /* 0x000fe20000011626 */
[----:B------:R-:W-:Y:S01]  /*4360*/  IMAD.HI.U32 R40, R3, R4, RZ ;  /* 0x0000000403287227 */ /* 0x000fe200078e00ff */
[----:B------:R-:W-:Y:S03]  /*4370*/  SHF.R.U32.HI R33, RZ, R18, R33 ;  /* 0x00000012ff217219 */ /* 0x000fe60000011621 */
[----:B------:R-:W-:Y:S01]  /*4380*/  IMAD.HI.U32 R34, R11, R4, RZ ;  /* 0x000000040b227227 */ /* 0x000fe200078e00ff */
[----:B------:R-:W-:Y:S02]  /*4390*/  @P2 SHF.R.U32.HI R3, RZ, R5, R40 ;  /* 0x00000005ff032219 */ /* 0x000fe40000011628 */
[----:B------:R-:W-:Y:S02]  /*43a0*/  SEL R9, R8, R33, !P0 ;  /* 0x0000002108097207 */ /* 0x000fe40004000000 */
[----:B------:R-:W-:Y:S01]  /*43b0*/  @P2 SHF.R.U32.HI R11, RZ, R5, R34 ;  /* 0x00000005ff0b2219 */ /* 0x000fe20000011622 */
[C---:B------:R-:W-:Y:S01]  /*43c0*/  IMAD R10, R26.reuse, R3, RZ ;  /* 0x000000031a0a7224 */ /* 0x040fe200078e02ff */
[----:B------:R-:W-:Y:S01]  /*43d0*/  SEL R3, R13, R38, !P4 ;  /* 0x000000260d037207 */ /* 0x000fe20006000000 */
[C---:B------:R-:W-:Y:S03]  /*43e0*/  IMAD.HI.U32 R14, R9.reuse, R4, RZ ;  /* 0x00000004090e7227 */ /* 0x040fe600078e00ff */
[----:B------:R-:W-:Y:S01]  /*43f0*/  ISETP.GE.AND P0, PT, R9, R10, PT ;  /* 0x0000000a0900720c */ /* 0x000fe20003f06270 */
[C---:B------:R-:W-:Y:S01]  /*4400*/  IMAD R12, R26.reuse, R11, RZ ;  /* 0x0000000b1a0c7224 */ /* 0x040fe200078e02ff */
[-C--:B------:R-:W-:Y:S04]  /*4410*/  SHF.R.U32.HI R14, RZ, R5.reuse, R14 ;  /* 0x00000005ff0e7219 */ /* 0x080fe8000001160e */
[----:B------:R-:W-:Y:S02]  /*4420*/  ISETP.GE.OR P0, PT, R3, R12, P0 ;  /* 0x0000000c0300720c */ /* 0x000fe40000706670 */
[----:B------:R-:W-:Y:S05]  /*4430*/  SEL R15, R9, R14, !P2 ;  /* 0x0000000e090f7207 */ /* 0x000fea0005000000 */
[----:B------:R-:W-:Y:S04]  /*4440*/  IMAD.MOV R14, RZ, RZ, -R15 ;  /* 0x000000ffff0e7224 */ /* 0x000fe800078e0a0f */
[----:B------:R-:W-:Y:S02]  /*4450*/  IMAD R14, R26, R14, R9 ;  /* 0x0000000e1a0e7224 */ /* 0x000fe400078e0209 */
[C---:B------:R-:W-:Y:S05]  /*4460*/  @!P0 IMAD.HI.U32 R10, R3.reuse, R4, RZ ;  /* 0x00000004030a8227 */ /* 0x040fea00078e00ff */
[----:B------:R-:W-:Y:S04]  /*4470*/  @!P0 SHF.R.U32.HI R10, RZ, R5, R10 ;  /* 0x00000005ff0a8219 */ /* 0x000fe8000001160a */
[----:B------:R-:W-:Y:S01]  /*4480*/  @!P0 SEL R0, R3, R10, !P2 ;  /* 0x0000000a03008207 */ /* 0x000fe20005000000 */
[----:B------:R-:W-:Y:S03]  /*4490*/  IMAD.MOV R10, RZ, RZ, -R3 ;  /* 0x000000ffff0a7224 */ /* 0x000fe600078e0a03 */
[----:B------:R-:W-:Y:S01]  /*44a0*/  @!P0 IADD3 R15, PT, PT, R15, -R0, RZ ;  /* 0x800000000f0f8210 */ /* 0x000fe20007ffe0ff */
[----:B------:R-:W-:Y:S01]  /*44b0*/  @!P0 IMAD R0, R11, R14, R0 ;  /* 0x0000000e0b008224 */ /* 0x000fe200078e0200 */
[----:B------:R-:W-:Y:S01]  /*44c0*/  IADD3 R11, PT, PT, -R9, RZ, RZ ;  /* 0x000000ff090b7210 */ /* 0x000fe20007ffe1ff */
[----:B------:R-:W-:Y:S02]  /*44d0*/  IMAD R13, R2, R10, R13 ;  /* 0x0000000a020d7224 */ /* 0x000fe400078e020d */
[----:B------:R-:W-:Y:S02]  /*44e0*/  @!P0 IMAD R9, R15, R26, R3 ;  /* 0x0000001a0f098224 */ /* 0x000fe400078e0203 */
[----:B------:R-:W-:Y:S02]  /*44f0*/  @!P0 IMAD.MOV.U32 R3, RZ, RZ, R0 ;  /* 0x000000ffff038224 */ /* 0x000fe400078e0000 */
[----:B------:R-:W-:Y:S02]  /*4500*/  IMAD R8, R6, R11, R8 ;  /* 0x0000000b06087224 */ /* 0x000fe400078e0208 */
[----:B------:R-:W-:Y:S02]  /*4510*/  IMAD R13, R3, R2, R13 ;  /* 0x00000002030d7224 */ /* 0x000fe400078e020d */
[----:B------:R-:W-:Y:S02]  /*4520*/  IMAD R8, R9, R6, R8 ;  /* 0x0000000609087224 */ /* 0x000fe400078e0208 */
.L_x_85:
[----:B------:R-:W-:Y:S05]  /*4530*/  BRA.U UP1, `(.L_x_86) ;  /* 0x0000000101107547 */ /* 0x000fea000b800000 */
[----:B------:R-:W-:Y:S04]  /*4540*/  MOV R0, UR6 ;  /* 0x0000000600007c02 */ /* 0x000fe80008000f00 */
[----:B------:R-:W-:Y:S04]  /*4550*/  SHF.L.U32 R3, R0, 0x1f, RZ ;  /* 0x0000001f00037819 */ /* 0x000fe800000006ff */
[----:B------:R-:W2:Y:S02]  /*4560*/  SYNCS.PHASECHK.TRANS64.TRYWAIT P0, [UR7+0x68], R3 ;  /* 0x00006803ff0075a7 */ /* 0x000ea40008001107 */
[----:B--2---:R-:W-:Y:S05]  /*4570*/  @!P0 BRA `(.L_x_87) ;  /* 0x0000004800148947 */ /* 0x004fea0003800000 */
.L_x_86:
[----:B------:R-:W-:Y:S02]  /*4580*/  R2UR UR42, R20 ;  /* 0x00000000142a72ca */ /* 0x000fe400000e0000 */
[----:B------:R-:W-:Y:S02]  /*4590*/  R2UR UR43, R21 ;  /* 0x00000000152b72ca */ /* 0x000fe400000e0000 */
[----:B------:R-:W-:Y:S02]  /*45a0*/  ISETP.NE.U32.AND P2, PT, RZ, UR4, PT ;  /* 0x00000004ff007c0c */ /* 0x000fe4000bf45070 */
[----:B------:R-:W-:Y:S02]  /*45b0*/  SHF.L.U32 R12, R32, 0x1f, RZ ;  /* 0x0000001f200c7819 */ /* 0x000fe400000006ff */
[----:B------:R-:W-:Y:S05]  /*45c0*/  ISETP.NE.AND.EX P2, PT, RZ, UR5, PT, P2 ;  /* 0x00000005ff007c0c */ /* 0x000fea000bf45320 */
[----:B------:R-:W-:Y:S02]  /*45d0*/  USHF.L.U32 UR42, UR42, 0x7, URZ ;  /* 0x000000072a2a7899 */ /* 0x000fe400080006ff */
[----:B------:R-:W-:Y:S01]  /*45e0*/  USHF.L.U32 UR43, UR43, 0x6, URZ ;  /* 0x000000062b2b7899 */ /* 0x000fe200080006ff */
[----:B------:R-:W-:Y:S11]  /*45f0*/  BRA.U !UP4, `(.L_x_88) ;  /* 0x000000010c347547 */ /* 0x000ff6000b800000 */
[----:B------:R-:W-:Y:S01]  /*4600*/  UPLOP3.LUT UP0, UPT, UPT, UPT, UP3, 0x80, 0x8 ;  /* 0x000000000008789c */ /* 0x000fe20003f0f030 */
[----:B--2---:R-:W-:Y:S02]  /*4610*/  HFMA2 R0, -RZ, RZ, 0, 5.9604644775390625e-08 ;  /* 0x00000001ff007431 */ /* 0x004fe400000001ff */
[----:B------:R-:W-:Y:S03]  /*4620*/  IMAD.MOV.U32 R59, RZ, RZ, 0x1 ;  /* 0x00000001ff3b7424 */ /* 0x000fe600078e00ff */
[----:B------:R-:W-:Y:S05]  /*4630*/  PLOP3.LUT P0, PT, PT, PT, UP0, 0x80, 0x8 ;  /* 0x000000000008781c */ /* 0x000fea0003f0f008 */
[----:B------:R-:W2:Y:S01]  /*4640*/  @UP0 LDCU.64 UR10, c[0x0][0x888] ;  /* 0x00011100ff0a07ac */ /* 0x000ea20008000a00 */
[----:B------:R-:W-:Y:S07]  /*4650*/  @UP0 UIMAD UR8, UR36, UR4, URZ ;  /* 0x00000004240802a4 */ /* 0x000fee000f8e02ff */
[----:B------:R-:W-:Y:S01]  /*4660*/  @!P0 PRMT R59, R0, 0x7610, R59 ;  /* 0x00007610003b8816 */ /* 0x000fe2000000003b */
[----:B--2---:R-:W-:Y:S03]  /*4670*/  @UP0 UIMAD.WIDE UR10, UR8, 0x4, UR10 ;  /* 0x00000004080a08a5 */ /* 0x004fe6000f8e020a */
[----:B------:R-:W2:Y:S03]  /*4680*/  @!UP0 LDCU UR8, c[0x0][0x880] ;  /* 0x00011000ff0887ac */ /* 0x000ea60008000800 */
[----:B------:R-:W-:Y:S01]  /*4690*/  IMAD.U32 R10, RZ, RZ, UR10 ;  /* 0x0000000aff0a7e24 */ /* 0x000fe2000f8e00ff */
[----:B------:R-:W-:Y:S05]  /*46a0*/  MOV R11, UR11 ;  /* 0x0000000b000b7c02 */ /* 0x000fea0008000f00 */
[----:B------:R4:W5:Y:S02]  /*46b0*/  @P0 LDG.E R35, desc[UR46][R10.64] ;  /* 0x0000002e0a230981 */ /* 0x000964000c1e1900 */
[----:B--2-4-:R-:W-:Y:S07]  /*46c0*/  @!P0 IMAD.U32 R35, RZ, RZ, UR8 ;  /* 0x00000008ff238e24 */ /* 0x014fee000f8e00ff */
.L_x_88:
[----:B-----5:R-:W-:Y:S01]  /*46d0*/  @!P2 FSETP.EQ.AND P0, PT, R35, RZ, PT ;  /* 0x000000ff2300a20b */ /* 0x020fe20003f02000 */
[----:B------:R-:W-:Y:S01]  /*46e0*/  @!UPT UIADD3 URZ, UPT, UPT, URZ, URZ, URZ ;  /* 0x000000fffffff290 */ /* 0x000fe2000fffe0ff */
[----:B------:R-:W-:Y:S11]  /*46f0*/  @!P2 BRA `(.L_x_89) ;  /* 0x000000000014a947 */ /* 0x000ff60003800000 */
[----:B------:R-:W-:Y:S02]  /*4700*/  LOP3.LUT P2, RZ, R59, 0xff, RZ, 0xc0, !PT ;  /* 0x000000ff3bff7812 */ /* 0x000fe4000784c0ff */
[----:B------:R-:W-:Y:S04]  /*4710*/  PLOP3.LUT P0, PT, PT, PT, UP0, 0x80, 0x8 ;  /* 0x000000000008781c */ /* 0x000fe80003f0f008 */
[----:B------:R-:W-:Y:S07]  /*4720*/  PLOP3.LUT P0, PT, P0, PT, PT, 0x8, 0x80 ;  /* 0x000000000080781c */ /* 0x000fee000070e170 */
[----:B------:R-:W-:Y:S11]  /*4730*/  @P2 FSETP.EQ.AND P0, PT, R35, RZ, PT ;  /* 0x000000ff2300220b */ /* 0x000ff60003f02000 */
[----:B------:R-:W-:Y:S02]  /*4740*/  @!UPT UIADD3 URZ, UPT, UPT, URZ, URZ, URZ ;  /* 0x000000fffffff290 */ /* 0x000fe4000fffe0ff */
.L_x_89:
[----:B------:R-:W4:Y:S01]  /*4750*/  SYNCS.PHASECHK.TRANS64.TRYWAIT P2, [UR7+0x40], R12 ;  /* 0x0000400cff0075a7 */ /* 0x000f220008041107 */
[----:B------:R-:W-:Y:S04]  /*4760*/  ELECT P4, URZ, PT ;  /* 0x0000000000ff782f */ /* 0x000fe80003880000 */
[----:B------:R-:W-:Y:S11]  /*4770*/  PLOP3.LUT P4, PT, P0, P4, PT, 0xf2, 0x2f ;  /* 0x00000000002f781c */ /* 0x000ff60000789e72 */
[----:B------:R-:W-:Y:S02]  /*4780*/  @!UPT UIADD3 URZ, UPT, UPT, URZ, URZ, URZ ;  /* 0x000000fffffff290 */ /* 0x000fe4000fffe0ff */
[----:B-1----:R-:W-:Y:S05]  /*4790*/  @!P4 IADD3 R9, P0, PT, R36, 0x580, RZ ;  /* 0x000005802409c810 */ /* 0x002fea0007f1e0ff */
[----:B--2---:R-:W-:Y:S01]  /*47a0*/  @!P4 IMAD.X R0, RZ, RZ, R37, P0 ;  /* 0x000000ffff00c224 */ /* 0x004fe200000e0625 */
[----:B----4-:R-:W-:Y:S07]  /*47b0*/  @!P2 BRA `(.L_x_90) ;  /* 0x00000044009ca947 */ /* 0x010fee0003800000 */
.L_x_176:
[----:B------:R-:W-:Y:S01]  /*47c0*/  @!P4 R2UR UR9, R9 ;  /* 0x000000000909c2ca */ /* 0x000fe200000e0000 */
[----:B------:R-:W-:Y:S01]  /*47d0*/  VOTEU.ALL UP1, P4 ;  /* 0x0000000000ff7886 */ /* 0x000fe20002020000 */
[----:B------:R-:W-:Y:S01]  /*47e0*/  @!P4 R2UR UR8, R0 ;  /* 0x000000000008c2ca */ /* 0x000fe200000e0000 */
[----:B------:R-:W-:Y:S01]  /*47f0*/  VOTEU.ALL UP2, P4 ;  /* 0x0000000000ff7886 */ /* 0x000fe20002040000 */
[----:B------:R-:W-:Y:S01]  /*4800*/  UMOV UR16, 0x0 ;  /* 0x0000000000107882 */ /* 0x000fe20000000000 */
[----:B------:R-:W-:Y:S01]  /*4810*/  UMOV UR17, 0x10000000 ;  /* 0x1000000000117882 */ /* 0x000fe20000000000 */
[----:B------:R-:W-:Y:S01]  /*4820*/  @!UP1 UIADD3 UR40, UPT, UPT, UR7, 0x200, URZ ;  /* 0x0000020007289890 */ /* 0x000fe2000fffe0ff */
[----:B------:R-:W-:Y:S01]  /*4830*/  @!P4 IMAD.MOV.U32 R0, RZ, RZ, 0x1000 ;  /* 0x00001000ff00c424 */ /* 0x000fe200078e00ff */
[----:B------:R-:W-:Y:S01]  /*4840*/  UMOV UR44, UR36 ;  /* 0x00000024002c7c82 */ /* 0x000fe20008000000 */
[----:B------:R-:W-:Y:S01]  /*4850*/  @!UP1 UIADD3 UR10, UPT, UPT, UR42, 0x40, URZ ;  /* 0x000000402a0a9890 */ /* 0x000fe2000fffe0ff */
[----:B------:R-:W-:Y:S01]  /*4860*/  @!P4 IADD3 R9, P0, PT, R36, 0x580, RZ ;  /* 0x000005802409c810 */ /* 0x000fe20007f1e0ff */
[----:B------:R-:W-:Y:S01]  /*4870*/  UMOV UR11, UR43 ;  /* 0x0000002b000b7c82 */ /* 0x000fe20008000000 */
[----:B------:R-:W-:Y:S01]  /*4880*/  UMOV UR12, UR36 ;  /* 0x00000024000c7c82 */ /* 0x000fe20008000000 */
[----:B------:R-:W-:Y:S01]  /*4890*/  IMAD.U32 R10, RZ, RZ, UR9 ;  /* 0x00000009ff0a7e24 */ /* 0x000fe2000f8e00ff */
[----:B------:R-:W-:Y:S01]  /*48a0*/  UMOV UR9, UR41 ;  /* 0x0000002900097c82 */ /* 0x000fe20008000000 */
[----:B------:R-:W-:Y:S01]  /*48b0*/  IMAD.U32 R11, RZ, RZ, UR8 ;  /* 0x00000008ff0b7e24 */ /* 0x000fe2000f8e00ff */
[----:B------:R-:W-:Y:S02]  /*48c0*/  @!UP1 UIADD3 UR8, UPT, UPT, UR7, 0xa00, URZ ;  /* 0x00000a0007089890 */ /* 0x000fe4000fffe0ff */
[----:B------:R-:W-:Y:S01]  /*48d0*/  @!P4 R2UR UR18, R10 ;  /* 0x000000000a12c2ca */ /* 0x000fe200000e0000 */
[----:B------:R-:W-:Y:S01]  /*48e0*/  VOTEU.ALL UP1, P4 ;  /* 0x0000000000ff7886 */ /* 0x000fe20002020000 */
[----:B------:R-:W-:Y:S01]  /*48f0*/  @!P4 R2UR UR19, R11 ;  /* 0x000000000b13c2ca */ /* 0x000fe200000e0000 */
[----:B------:R-:W-:Y:S11]  /*4900*/  UPRMT UR14, UR37, 0x654, UR41 ;  /* 0x00000654250e7896 */ /* 0x000ff60008000029 */
[----:B------:R-:W-:Y:S01]  /*4910*/  @!UPT UIADD3 URZ, UPT, UPT, URZ, URZ, URZ ;  /* 0x000000fffffff290 */ /* 0x000fe2000fffe0ff */
[----:B------:R2:W-:Y:S01]  /*4920*/  @!UP2 UTMALDG.3D [UR40], [UR18], desc[UR16] ;  /* 0x000010281200a5b4 */ /* 0x0005e20008011000 */
[----:B------:R2:W-:Y:S01]  /*4930*/  @!UP1 UTMALDG.3D [UR8], [UR18], desc[UR16] ;  /* 0x00001008120095b4 */ /* 0x0005e20008011000 */
[----:B------:R4:W-:Y:S01]  /*4940*/  @!P4 SYNCS.ARRIVE.TRANS64.RED.A0TR RZ, [UR7+0x20], R0 ;  /* 0x00002000ffffc9a7 */ /* 0x0009e20008300407 */
[----:B------:R-:W-:Y:S01]  /*4950*/  SYNCS.ARRIVE.TRANS64.RED.A1T0 RZ, [UR14], RZ ;  /* 0x000000ffffff79a7 */ /* 0x000fe2000810040e */
[----:B----4-:R-:W-:Y:S01]  /*4960*/  @!P4 IMAD.X R0, RZ, RZ, R37, P0 ;  /* 0x000000ffff00c224 */ /* 0x010fe200000e0625 */
[----:B------:R-:W4:Y:S02]  /*4970*/  SYNCS.PHASECHK.TRANS64.TRYWAIT P2, [UR7+0x48], R12 ;  /* 0x0000480cff0075a7 */ /* 0x000f240008041107 */
[----:B--2-4-:R-:W-:Y:S05]  /*4980*/  @!P2 BRA `(.L_x_91) ;  /* 0x000000440040a947 */ /* 0x014fea0003800000 */
.L_x_178:
        /* <DEDUP_REMOVED lines=8> */
[----:B------:R-:W-:Y:S01]  /*4a10*/  @!UP1 UIADD3 UR32, UPT, UPT, UR7, 0x1200, URZ ;  /* 0x0000120007209890 */ /* 0x000fe2000fffe0ff */
[----:B------:R-:W-:Y:S01]  /*4a20*/  @!P4 IADD3 R21, P0, PT, R36, 0x580, RZ ;  /* 0x000005802415c810 */ /* 0x000fe20007f1e0ff */
[----:B------:R-:W-:Y:S01]  /*4a30*/  UMOV UR35, UR43 ;  /* 0x0000002b00237c82 */ /* 0x000fe20008000000 */
[----:B------:R-:W-:Y:S02]  /*4a40*/  @!UP1 UIADD3 UR10, UPT, UPT, UR42, 0x50, URZ ;  /* 0x000000502a0a9890 */ /* 0x000fe4000fffe0ff */
[----:B------:R-:W-:Y:S01]  /*4a50*/  IMAD.U32 R10, RZ, RZ, UR9 ;  /* 0x00000009ff0a7e24 */ /* 0x000fe2000f8e00ff */
[----:B------:R-:W-:Y:S01]  /*4a60*/  UMOV UR9, UR33 ;  /* 0x0000002100097c82 */ /* 0x000fe20008000000 */
[----:B------:R-:W-:Y:S01]  /*4a70*/  IMAD.U32 R11, RZ, RZ, UR8 ;  /* 0x00000008ff0b7e24 */ /* 0x000fe2000f8e00ff */
[----:B------:R-:W-:Y:S01]  /*4a80*/  @!UP1 UIADD3 UR8, UPT, UPT, UR7, 0x1a00, URZ ;  /* 0x00001a0007089890 */ /* 0x000fe2000fffe0ff */
[----:B------:R-:W-:Y:S01]  /*4a90*/  @!P4 IMAD.X R20, RZ, RZ, R37, P0 ;  /* 0x000000ffff14c224 */ /* 0x000fe200000e0625 */
[----:B------:R-:W-:Y:S01]  /*4aa0*/  @!P4 R2UR UR18, R10 ;  /* 0x000000000a12c2ca */ /* 0x000fe200000e0000 */
[----:B------:R-:W-:Y:S01]  /*4ab0*/  VOTEU.ALL UP1, P4 ;  /* 0x0000000000ff7886 */ /* 0x000fe20002020000 */
[----:B------:R-:W-:Y:S01]  /*4ac0*/  @!P4 R2UR UR19, R11 ;  /* 0x000000000b13c2ca */ /* 0x000fe200000e0000 */
[----:B------:R-:W-:Y:S01]  /*4ad0*/  UMOV UR11, UR43 ;  /* 0x0000002b000b7c82 */ /* 0x000fe20008000000 */
[----:B------:R-:W-:Y:S01]  /*4ae0*/  UMOV UR12, UR36 ;  /* 0x00000024000c7c82 */ /* 0x000fe20008000000 */
[----:B------:R-:W-:Y:S10]  /*4af0*/  UPRMT UR14, UR37, 0x654, UR33 ;  /* 0x00000654250e7896 */ /* 0x000ff40008000021 */
[----:B------:R2:W-:Y:S01]  /*4b00*/  @!UP2 UTMALDG.3D [UR32], [UR18], desc[UR16] ;  /* 0x000010201200a5b4 */ /* 0x0005e20008011000 */
[----:B------:R2:W-:Y:S01]  /*4b10*/  @!UP1 UTMALDG.3D [UR8], [UR18], desc[UR16] ;  /* 0x00001008120095b4 */ /* 0x0005e20008011000 */
[----:B------:R2:W-:Y:S01]  /*4b20*/  @!P4 SYNCS.ARRIVE.TRANS64.RED.A0TR RZ, [UR7+0x28], R0 ;  /* 0x00002800ffffc9a7 */ /* 0x0005e20008300407 */
[----:B------:R-:W-:Y:S01]  /*4b30*/  SYNCS.ARRIVE.TRANS64.RED.A1T0 RZ, [UR14], RZ ;  /* 0x000000ffffff79a7 */ /* 0x000fe2000810040e */
[----:B------:R-:W4:Y:S02]  /*4b40*/  SYNCS.PHASECHK.TRANS64.TRYWAIT P2, [UR7+0x50], R12 ;  /* 0x0000500cff0075a7 */ /* 0x000f240008041107 */
[----:B--2-4-:R-:W-:Y:S05]  /*4b50*/  @!P2 BRA `(.L_x_92) ;  /* 0x0000004000e4a947 */ /* 0x014fea0003800000 */
.L_x_180:
[----:B------:R-:W2:Y:S01]  /*4b60*/  LDC.64 R14, c[0x0][0xb10] ;  /* 0x0002c400ff0e7b82 */ /* 0x000ea20000000a00 */
[----:B------:R-:W-:Y:S01]  /*4b70*/  @!P4 R2UR UR9, R21 ;  /* 0x000000001509c2ca */ /* 0x000fe200000e0000 */
[----:B------:R-:W-:Y:S01]  /*4b80*/  VOTEU.ALL UP1, P4 ;  /* 0x0000000000ff7886 */ /* 0x000fe20002020000 */
[----:B------:R-:W-:Y:S01]  /*4b90*/  @!P4 R2UR UR8, R20 ;  /* 0x000000001408c2ca */ /* 0x000fe200000e0000 */
[----:B------:R-:W-:Y:S01]  /*4ba0*/  VOTEU.ALL UP2, P4 ;  /* 0x0000000000ff7886 */ /* 0x000fe20002040000 */
[----:B------:R-:W-:Y:S03]  /*4bb0*/  UMOV UR16, 0x0 ;  /* 0x0000000000107882 */ /* 0x000fe60000000000 */
[----:B------:R-:W4:Y:S01]  /*4bc0*/  LDC.64 R10, c[0x0][0xb18] ;  /* 0x0002c600ff0a7b82 */ /* 0x000f220000000a00 */
[----:B------:R-:W-:Y:S01]  /*4bd0*/  @!UP1 UIADD3 UR26, UPT, UPT, UR42, 0x20, URZ ;  /* 0x000000202a1a9890 */ /* 0x000fe2000fffe0ff */
[----:B------:R-:W-:Y:S01]  /*4be0*/  @P3 SHF.R.U32.HI R24, RZ, 0x10, R29 ;  /* 0x00000010ff183819 */ /* 0x000fe2000001161d */
[----:B------:R-:W-:Y:S01]  /*4bf0*/  @!UP1 UIADD3 UR24, UPT, UPT, UR7, 0x2200, URZ ;  /* 0x0000220007189890 */ /* 0x000fe2000fffe0ff */
[----:B------:R-:W-:Y:S01]  /*4c00*/  VIADD R27, R27, 0x1 ;  /* 0x000000011b1b7836 */ /* 0x000fe20000000000 */
[----:B------:R-:W-:Y:S03]  /*4c10*/  UMOV UR17, 0x10000000 ;  /* 0x1000000000117882 */ /* 0x000fe60000000000 */
[----:B------:R-:W5:Y:S01]  /*4c20*/  @!P1 LDC R0, c[0x0][0xb20] ;  /* 0x0002c800ff009b82 */ /* 0x000f620000000800 */
[----:B------:R-:W-:Y:S01]  /*4c30*/  UMOV UR27, UR43 ;  /* 0x0000002b001b7c82 */ /* 0x000fe20008000000 */
[----:B------:R-:W-:Y:S01]  /*4c40*/  IMAD.U32 R20, RZ, RZ, UR9 ;  /* 0x00000009ff147e24 */ /* 0x000fe2000f8e00ff */
[----:B------:R-:W-:Y:S05]  /*4c50*/  UMOV UR28, UR36 ;  /* 0x00000024001c7c82 */ /* 0x000fea0008000000 */
[----:B-1----:R-:W1:Y:S01]  /*4c60*/  @!P1 LDC R3, c[0x0][0xb0c] ;  /* 0x0002c300ff039b82 */ /* 0x002e620000000800 */
[----:B------:R-:W-:Y:S01]  /*4c70*/  IMAD.U32 R21, RZ, RZ, UR8 ;  /* 0x00000008ff157e24 */ /* 0x000fe2000f8e00ff */
[----:B------:R-:W-:Y:S01]  /*4c80*/  @!UP1 UIADD3 UR10, UPT, UPT, UR42, 0x60, URZ ;  /* 0x000000602a0a9890 */ /* 0x000fe2000fffe0ff */
[----:B------:R-:W-:Y:S01]  /*4c90*/  @!P4 R2UR UR18, R20 ;  /* 0x000000001412c2ca */ /* 0x000fe200000e0000 */
[----:B------:R-:W-:Y:S01]  /*4ca0*/  @!UP1 UIADD3 UR8, UPT, UPT, UR7, 0x2a00, URZ ;  /* 0x00002a0007089890 */ /* 0x000fe2000fffe0ff */
[----:B------:R-:W-:Y:S01]  /*4cb0*/  @!P4 IMAD.MOV.U32 R20, RZ, RZ, 0x1000 ;  /* 0x00001000ff14c424 */ /* 0x000fe200078e00ff */
[----:B------:R-:W-:Y:S01]  /*4cc0*/  @!P4 R2UR UR19, R21 ;  /* 0x000000001513c2ca */ /* 0x000fe200000e0000 */
[----:B------:R-:W-:Y:S01]  /*4cd0*/  VOTEU.ALL UP1, P4 ;  /* 0x0000000000ff7886 */ /* 0x000fe20002020000 */
[----:B------:R-:W-:Y:S01]  /*4ce0*/  UMOV UR9, UR25 ;  /* 0x0000001900097c82 */ /* 0x000fe20008000000 */
[----:B------:R-:W-:Y:S01]  /*4cf0*/  UMOV UR11, UR43 ;  /* 0x0000002b000b7c82 */ /* 0x000fe20008000000 */
[----:B------:R-:W-:Y:S01]  /*4d00*/  UMOV UR12, UR36 ;  /* 0x00000024000c7c82 */ /* 0x000fe20008000000 */
[----:B------:R-:W-:Y:S08]  /*4d10*/  UPRMT UR14, UR37, 0x654, UR25 ;  /* 0x00000654250e7896 */ /* 0x000ff00008000019 */
[----:B------:R1:W-:Y:S02]  /*4d20*/  @!UP2 UTMALDG.3D [UR24], [UR18], desc[UR16] ;  /* 0x000010181200a5b4 */ /* 0x0003e40008011000 */
[----:B-1----:R-:W-:Y:S01]  /*4d30*/  @!P1 ISETP.NE.AND P2, PT, R3, 0x1, PT ;  /* 0x000000010300980c */ /* 0x002fe20003f45270 */
[C---:B--2---:R-:W-:Y:S01]  /*4d40*/  @!P1 IMAD.HI.U32 R14, R13.reuse, R14, RZ ;  /* 0x0000000e0d0e9227 */ /* 0x044fe200078e00ff */
[----:B----4-:R-:W-:Y:S01]  /*4d50*/  @!P1 ISETP.NE.AND P0, PT, R10, 0x1, PT ;  /* 0x000000010a00980c */ /* 0x010fe20003f05270 */
[----:B------:R1:W-:Y:S01]  /*4d60*/  @!UP1 UTMALDG.3D [UR8], [UR18], desc[UR16] ;  /* 0x00001008120095b4 */ /* 0x0003e20008011000 */
[----:B------:R1:W-:Y:S01]  /*4d70*/  @!P4 SYNCS.ARRIVE.TRANS64.RED.A0TR RZ, [UR7+0x30], R20 ;  /* 0x00003014ffffc9a7 */ /* 0x0003e20008300407 */
[C---:B------:R-:W-:Y:S01]  /*4d80*/  @!P1 IMAD.HI.U32 R11, R8.reuse, R11, RZ ;  /* 0x0000000b080b9227 */ /* 0x040fe200078e00ff */
[----:B------:R-:W-:Y:S04]  /*4d90*/  @!P1 SHF.R.U32.HI R14, RZ, R15, R14 ;  /* 0x0000000fff0e9219 */ /* 0x000fe8000001160e */
[----:B-----5:R-:W-:Y:S02]  /*4da0*/  @!P1 SHF.R.U32.HI R9, RZ, R0, R11 ;  /* 0x00000000ff099219 */ /* 0x020fe4000001160b */
[----:B------:R-:W-:Y:S02]  /*4db0*/  @!P1 SEL R14, R13, R14, !P2 ;  /* 0x0000000e0d0e9207 */ /* 0x000fe40005000000 */
[----:B------:R-:W-:Y:S05]  /*4dc0*/  @!P1 SEL R9, R8, R9, !P0 ;  /* 0x0000000908099207 */ /* 0x000fea0004000000 */
[----:B------:R-:W-:Y:S01]  /*4dd0*/  @!P1 IMAD.IADD R0, R9, 0x1, -R14 ;  /* 0x0000000109009824 */ /* 0x000fe200078e0a0e */
[----:B------:R-:W-:Y:S01]  /*4de0*/  SYNCS.ARRIVE.TRANS64.RED.A1T0 RZ, [UR14], RZ ;  /* 0x000000ffffff79a7 */ /* 0x000fe2000810040e */
[----:B------:R-:W-:Y:S02]  /*4df0*/  @!P1 IMAD.IADD R9, R14, 0x1, -R9 ;  /* 0x000000010e099824 */ /* 0x000fe400078e0a09 */
[----:B------:R-:W-:Y:S02]  /*4e00*/  @!P1 IMAD R13, R0, R3, R13 ;  /* 0x00000003000d9224 */ /* 0x000fe400078e020d */
[----:B------:R-:W-:Y:S01]  /*4e10*/  @!P1 IMAD R8, R9, R10, R8 ;  /* 0x0000000a09089224 */ /* 0x000fe200078e0208 */
[----:B------:R-:W2:Y:S02]  /*4e20*/  SYNCS.PHASECHK.TRANS64.TRYWAIT P5, [UR7+0x58], R12 ;  /* 0x0000580cff0075a7 */ /* 0x000ea400080a1107 */
[----:B-12---:R-:W-:Y:S05]  /*4e30*/  @!P5 BRA `(.L_x_93) ;  /* 0x000000400044d947 */ /* 0x006fea0003800000 */
.L_x_182:
[----:B-1----:R-:W-:Y:S01]  /*4e40*/  @!P4 IADD3 R3, P0, PT, R36, 0x580, RZ ;  /* 0x000005802403c810 */ /* 0x002fe20007f1e0ff */
[----:B------:R-:W-:Y:S01]  /*4e50*/  VOTEU.ALL UP1, P4 ;  /* 0x0000000000ff7886 */ /* 0x000fe20002020000 */
[----:B------:R-:W-:Y:S01]  /*4e60*/  VOTEU.ALL UP2, P4 ;  /* 0x0000000000ff7886 */ /* 0x000fe20002040000 */
[----:B------:R-:W-:Y:S01]  /*4e70*/  UMOV UR14, 0x0 ;  /* 0x00000000000e7882 */ /* 0x000fe20000000000 */
[----:B------:R-:W-:Y:S01]  /*4e80*/  @!P4 R2UR UR9, R3 ;  /* 0x000000000309c2ca */ /* 0x000fe200000e0000 */
[----:B------:R-:W-:Y:S01]  /*4e90*/  @!P4 IMAD.X R0, RZ, RZ, R37, P0 ;  /* 0x000000ffff00c224 */ /* 0x000fe200000e0625 */
[----:B------:R-:W-:Y:S01]  /*4ea0*/  @!UP1 UIADD3 UR17, UPT, UPT, UR7, 0x38, URZ ;  /* 0x0000003807119890 */ /* 0x000fe2000fffe0ff */
[----:B------:R-:W-:Y:S01]  /*4eb0*/  ISETP.NE.AND P0, PT, R27, 0x2, PT ;  /* 0x000000021b00780c */ /* 0x000fe20003f05270 */
[----:B------:R-:W-:Y:S01]  /*4ec0*/  @!UP1 UIADD3 UR18, UPT, UPT, UR42, 0x30, URZ ;  /* 0x000000302a129890 */ /* 0x000fe2000fffe0ff */
[----:B------:R-:W-:Y:S01]  /*4ed0*/  LOP3.LUT R32, R32, 0x1, RZ, 0x3c, !PT ;  /* 0x0000000120207812 */ /* 0x000fe200078e3cff */
[----:B------:R-:W-:Y:S01]  /*4ee0*/  @!UP1 UIADD3 UR16, UPT, UPT, UR7, 0x3200, URZ ;  /* 0x0000320007109890 */ /* 0x000fe2000fffe0ff */
[----:B------:R-:W-:Y:S01]  /*4ef0*/  @!P4 R2UR UR8, R0 ;  /* 0x000000000008c2ca */ /* 0x000fe200000e0000 */
[----:B------:R-:W-:Y:S01]  /*4f00*/  UMOV UR15, 0x10000000 ;  /* 0x10000000000f7882 */ /* 0x000fe20000000000 */
[----:B------:R-:W-:Y:S01]  /*4f10*/  UMOV UR19, UR43 ;  /* 0x0000002b00137c82 */ /* 0x000fe20008000000 */
[----:B------:R-:W-:Y:S01]  /*4f20*/  UMOV UR20, UR36 ;  /* 0x0000002400147c82 */ /* 0x000fe20008000000 */
[----:B------:R-:W-:Y:S01]  /*4f30*/  @!UP1 UIADD3 UR10, UPT, UPT, UR42, 0x70, URZ ;  /* 0x000000702a0a9890 */ /* 0x000fe2000fffe0ff */
[----:B------:R-:W-:Y:S01]  /*4f40*/  SEL R0, RZ, 0x1, P0 ;  /* 0x00000001ff007807 */ /* 0x000fe20000000000 */
[----:B------:R-:W-:Y:S01]  /*4f50*/  IMAD.U32 R10, RZ, RZ, UR9 ;  /* 0x00000009ff0a7e24 */ /* 0x000fe2000f8e00ff */
[----:B------:R-:W-:Y:S01]  /*4f60*/  UMOV UR11, UR43 ;  /* 0x0000002b000b7c82 */ /* 0x000fe20008000000 */
[----:B------:R-:W-:Y:S01]  /*4f70*/  UMOV UR12, UR36 ;  /* 0x00000024000c7c82 */ /* 0x000fe20008000000 */
[----:B------:R-:W-:Y:S01]  /*4f80*/  UMOV UR9, UR17 ;  /* 0x0000001100097c82 */ /* 0x000fe20008000000 */
[----:B------:R-:W-:Y:S01]  /*4f90*/  @P3 R2UR UR36, R24 ;  /* 0x00000000182432ca */ /* 0x000fe200000e0000 */
[----:B------:R-:W-:Y:S01]  /*4fa0*/  IMAD.IADD R20, R8, 0x1, R58 ;  /* 0x0000000108147824 */ /* 0x000fe200078e023a */
[----:B------:R-:W-:Y:S01]  /*4fb0*/  @!P4 R2UR UR22, R10 ;  /* 0x000000000a16c2ca */ /* 0x000fe200000e0000 */
[----:B------:R-:W-:Y:S01]  /*4fc0*/  IMAD.U32 R11, RZ, RZ, UR8 ;  /* 0x00000008ff0b7e24 */ /* 0x000fe2000f8e00ff */
[----:B------:R-:W-:Y:S01]  /*4fd0*/  @!UP1 UIADD3 UR8, UPT, UPT, UR7, 0x3a00, URZ ;  /* 0x00003a0007089890 */ /* 0x000fe2000fffe0ff */
[----:B------:R-:W-:Y:S01]  /*4fe0*/  LOP3.LUT R25, R25, R0, RZ, 0x3c, !PT ;  /* 0x0000000019197212 */ /* 0x000fe200078e3cff */
[----:B------:R-:W-:Y:S01]  /*4ff0*/  VOTEU.ALL UP1, P4 ;  /* 0x0000000000ff7886 */ /* 0x000fe20002020000 */
[----:B------:R-:W-:Y:S01]  /*5000*/  IMAD.IADD R21, R13, 0x1, R60 ;  /* 0x000000010d157824 */ /* 0x000fe200078e023c */
[----:B------:R-:W-:Y:S02]  /*5010*/  @!P4 R2UR UR23, R11 ;  /* 0x000000000b17c2ca */ /* 0x000fe400000e0000 */
[----:B------:R-:W-:Y:S11]  /*5020*/  SEL R27, R27, RZ, P0 ;  /* 0x000000ff1b1b7207 */ /* 0x000ff60000000000 */
[----:B------:R2:W-:Y:S01]  /*5030*/  @!UP2 UTMALDG.3D [UR16], [UR22], desc[UR14] ;  /* 0x00000e101600a5b4 */ /* 0x0005e20008011000 */
[----:B------:R2:W-:Y:S01]  /*5040*/  @!UP1 UTMALDG.3D [UR8], [UR22], desc[UR14] ;  /* 0x00000e08160095b4 */ /* 0x0005e20008011000 */
[----:B------:R2:W-:Y:S01]  /*5050*/  @!P4 SYNCS.ARRIVE.TRANS64.RED.A0TR RZ, [UR7+0x38], R23 ;  /* 0x00003817ffffc9a7 */ /* 0x0005e20008300407 */
[----:B------:R-:W-:Y:S01]  /*5060*/  UPLOP3.LUT UP1, UPT, UPT, UPT, UPT, 0x80, 0x8 ;  /* 0x000000000008789c */ /* 0x000fe20003f2f070 */
[----:B------:R-:W-:Y:S01]  /*5070*/  SYNCS.ARRIVE.TRANS64.RED.A1T0 RZ, [UR13], RZ ;  /* 0x000000ffffff79a7 */ /* 0x000fe2000810040d */
[----:B------:R-:W-:Y:S09]  /*5080*/  @P3 BRA `(.L_x_94) ;  /* 0xfffffff000303947 */ /* 0x000ff2000383ffff */
[----:B------:R-:W-:-:S04]  /*5090*/  SHF.L.U32 R3, R32, 0x1f, RZ ;  /* 0x0000001f20037819 */ /* 0x000fc800000006ff */
[----:B------:R-:W1:Y:S02]  /*50a0*/  SYNCS.PHASECHK.TRANS64.TRYWAIT P0, [UR7+0x40], R3 ;  /* 0x00004003ff0075a7 */ /* 0x000e640008001107 */
[----:B-1----:R-:W-:Y:S05]  /*50b0*/  @!P0 BRA `(.L_x_95) ;  /* 0x0000003c00bc8947 */ /* 0x002fea0003800000 */
.L_x_184:
[----:B------:R-:W4:Y:S02]  /*50c0*/  SYNCS.PHASECHK.TRANS64.TRYWAIT P0, [UR7+0x48], R3 ;  /* 0x00004803ff0075a7 */ /* 0x000f240008001107 */
[----:B----4-:R-:W-:Y:S05]  /*50d0*/  @!P0 BRA `(.L_x_96) ;  /* 0x0000003c00cc8947 */ /* 0x010fea0003800000 */
.L_x_186:
[----:B------:R-:W4:Y:S02]  /*50e0*/  SYNCS.PHASECHK.TRANS64.TRYWAIT P0, [UR7+0x50], R3 ;  /* 0x00005003ff0075a7 */ /* 0x000f240008001107 */
[----:B----4-:R-:W-:Y:S05]  /*50f0*/  @!P0 BRA `(.L_x_97) ;  /* 0x0000003c00dc8947 */ /* 0x010fea0003800000 */
.L_x_188:
[----:B-1----:R-:W-:-:S07]  /*5100*/  MOV R0, UR7 ;  /* 0x0000000700007c02 */ /* 0x002fce0008000f00 */
.L_x_98:
[----:B-1----:R-:W-:-:S04]  /*5110*/  SHF.L.U32 R3, R32, 0x1f, RZ ;  /* 0x0000001f20037819 */ /* 0x002fc800000006ff */
[----:B------:R1:W4:Y:S03]  /*5120*/  SYNCS.PHASECHK.TRANS64.TRYWAIT P0, [R0+URZ+0x58], R3 ;  /* 0x00005803000075a7 */ /* 0x00032600080011ff */
[----:B----4-:R-:W-:Y:S05]  /*5130*/  @!P0 NANOSLEEP.SYNCS 0x989680 ;  /* 0x009896800000895d */ /* 0x010fea0003900000 */
[----:B------:R-:W4:Y:S02]  /*5140*/  @!P0 SYNCS.PHASECHK.TRANS64 P0, [R0+URZ+0x58], R3 ;  /* 0x00005803000085a7 */ /* 0x000f2400080010ff */
[----:B--2-4-:R-:W-:Y:S05]  /*5150*/  @P0 EXIT ;  /* 0x000000000000094d */ /* 0x014fea0003800000 */
[----:B------:R-:W-:Y:S05]  /*5160*/  BRA `(.L_x_98) ;  /* 0xfffffffc00e87947 */ /* 0x000fea000383ffff */
.L_x_83:
[----:B------:R-:W-:-:S06]  /*5170*/  UISETP.GE.AND UP1, UPT, UR10, 0x4, UPT ;  /* 0x000000040a00788c */ /* 0x000fcc000bf26270 */
[----:B------:R-:W-:-:S13]  /*5180*/  PLOP3.LUT P0, PT, PT, PT, UP1, 0x80, 0x8 ;  /* 0x000000000008781c */ /* 0x000fda0003f0f018 */
[----:B------:R-:W-:Y:S05]  /*5190*/  @!P0 EXIT ;  /* 0x000000000000894d */ /* 0x000fea0003800000 */
[----:B------:R-:W-:Y:S01]  /*51a0*/  BAR.SYNC.DEFER_BLOCKING 0x6, 0xa0 ;  /* 0x0182800000007b1d */ /* 0x000fe20000010000 */
[----:B------:R-:W-:Y:S02]  /*51b0*/  IMAD.SHL.U32 R4, R66, 0x200000, RZ ;  /* 0x0020000042047824 */ /* 0x000fe400078e00ff */
[----:B------:R-:W-:Y:S02]  /*51c0*/  HFMA2 R71, -RZ, RZ, 0, 5.9604644775390625e-08 ;  /* 0x00000001ff477431 */ /* 0x000fe400000001ff */
[C---:B------:R-:W-:Y:S01]  /*51d0*/  IMAD.SHL.U32 R65, R72.reuse, 0x10, RZ ;  /* 0x0000001048417824 */ /* 0x040fe200078e00ff */
[----:B------:R-:W-:Y:S01]  /*51e0*/  MOV R69, RZ ;  /* 0x000000ff00457202 */ /* 0x000fe20000000f00 */
[----:B------:R-:W-:Y:S01]  /*51f0*/  IMAD.U32 R33, R72, 0x10000, RZ ;  /* 0x0001000048217824 */ /* 0x000fe200078e00ff */
[----:B------:R-:W-:Y:S01]  /*5200*/  UMOV UR48, 0x400 ;  /* 0x0000040000307882 */ /* 0x000fe20000000000 */
[----:B------:R-:W1:Y:S01]  /*5210*/  LDC R63, c[0x0][0x370] ;  /* 0x0000dc00ff3f7b82 */ /* 0x000e620000000800 */
[----:B------:R-:W-:Y:S01]  /*5220*/  ULEA UR48, UR37, UR48, 0x18 ;  /* 0x0000003025307291 */ /* 0x000fe2000f8ec0ff */
[----:B------:R-:W-:Y:S01]  /*5230*/  LOP3.LUT R4, R4, 0x200000, RZ, 0xc0, !PT ;  /* 0x0020000004047812 */ /* 0x000fe200078ec0ff */
[----:B------:R-:W-:Y:S01]  /*5240*/  IMAD.SHL.U32 R64, R72, 0x2, RZ ;  /* 0x0000000248407824 */ /* 0x000fe200078e00ff */
[C---:B------:R-:W-:Y:S01]  /*5250*/  LOP3.LUT R5, R65.reuse, 0x40, RZ, 0xc0, !PT ;  /* 0x0000004041057812 */ /* 0x040fe200078ec0ff */
[----:B------:R-:W-:Y:S01]  /*5260*/  IMAD.SHL.U32 R3, R66, 0x200, RZ ;  /* 0x0000020042037824 */ /* 0x000fe200078e00ff */
[----:B------:R-:W-:Y:S01]  /*5270*/  LOP3.LUT R2, R65, 0x5b0, RZ, 0xc0, !PT ;  /* 0x000005b041027812 */ /* 0x000fe200078ec0ff */
[----:B------:R-:W-:Y:S01]  /*5280*/  UIADD3 UR4, UPT, UPT, UR48, 0x200, URZ ;  /* 0x0000020030047890 */ /* 0x000fe2000fffe0ff */
[----:B------:R-:W2:Y:S01]  /*5290*/  LDC R28, c[0x0][0xb0c] ;  /* 0x0002c300ff1c7b82 */ /* 0x000ea20000000800 */
[----:B------:R-:W-:Y:S01]  /*52a0*/  LOP3.LUT R33, R4, 0x400000, R33, 0xf8, !PT ;  /* 0x0040000004217812 */ /* 0x000fe200078ef821 */
[----:B------:R-:W-:Y:S01]  /*52b0*/  IMAD.MOV.U32 R30, RZ, RZ, RZ ;  /* 0x000000ffff1e7224 */ /* 0x000fe200078e00ff */
[----:B------:R-:W-:Y:S01]  /*52c0*/  LOP3.LUT R64, R5, 0x8, R64, 0xf8, !PT ;  /* 0x0000000805407812 */ /* 0x000fe200078ef840 */
[----:B------:R-:W-:Y:S01]  /*52d0*/  IMAD.MOV.U32 R70, RZ, RZ, RZ ;  /* 0x000000ffff467224 */ /* 0x000fe200078e00ff */
[----:B------:R-:W-:Y:S01]  /*52e0*/  LOP3.LUT R3, R2, 0x200, R3, 0xf8, !PT ;  /* 0x0000020002037812 */ /* 0x000fe200078ef803 */
[----:B------:R-:W-:Y:S01]  /*52f0*/  IMAD.MOV.U32 R76, RZ, RZ, RZ ;  /* 0x000000ffff4c7224 */ /* 0x000fe200078e00ff */
[----:B------:R-:W-:Y:S01]  /*5300*/  LOP3.LUT P0, RZ, R65, 0x40, RZ, 0xc0, !PT ;  /* 0x0000004041ff7812 */ /* 0x000fe2000780c0ff */
[----:B------:R-:W3:Y:S01]  /*5310*/  LDC R61, c[0x0][0xb20] ;  /* 0x0002c800ff3d7b82 */ /* 0x000ee20000000800 */
[----:B------:R-:W4:Y:S01]  /*5320*/  LDS R0, [UR48+0x120] ;  /* 0x00012030ff007984 */ /* 0x000f220008000800 */
[----:B------:R-:W-:Y:S01]  /*5330*/  LOP3.LUT R64, R3, R64, RZ, 0xfc, !PT ;  /* 0x0000004003407212 */ /* 0x000fe200078efcff */
[----:B------:R-:W-:Y:S01]  /*5340*/  IMAD.U32 R67, RZ, RZ, UR4 ;  /* 0x00000004ff437e24 */ /* 0x000fe2000f8e00ff */
[----:B------:R-:W-:Y:S01]  /*5350*/  LOP3.LUT R72, R72, 0x60, RZ, 0xc0, !PT ;  /* 0x0000006048487812 */ /* 0x000fe200078ec0ff */
[----:B------:R-:W1:Y:S03]  /*5360*/  LDCU.64 UR52, c[0x0][0x348] ;  /* 0x00006900ff3477ac */ /* 0x000e660008000a00 */
[----:B------:R-:W1:Y:S01]  /*5370*/  LDC R27, c[0x0][0xb30] ;  /* 0x0002cc00ff1b7b82 */ /* 0x000e620000000800 */
[----:B------:R-:W1:Y:S01]  /*5380*/  LDCU.64 UR38, c[0x0][0x888] ;  /* 0x00011100ff2677ac */ /* 0x000e620008000a00 */
[----:B------:R-:W1:Y:S06]  /*5390*/  LDCU.64 UR44, c[0x0][0x890] ;  /* 0x00011200ff2c77ac */ /* 0x000e6c0008000a00 */
[----:B------:R-:W1:Y:S01]  /*53a0*/  LDC.64 R56, c[0x0][0xb10] ;  /* 0x0002c400ff387b82 */ /* 0x000e620000000a00 */
[----:B------:R-:W-:Y:S01]  /*53b0*/  UMOV UR49, URZ ;  /* 0x000000ff00317c82 */ /* 0x000fe20008000000 */
[----:B------:R-:W-:-:S06]  /*53c0*/  UMOV UR51, URZ ;  /* 0x000000ff00337c82 */ /* 0x000fcc0008000000 */
[----:B------:R-:W1:Y:S08]  /*53d0*/  LDC.64 R24, c[0x0][0xb18] ;  /* 0x0002c600ff187b82 */ /* 0x000e700000000a00 */
[----:B------:R-:W1:Y:S08]  /*53e0*/  LDC.64 R22, c[0x0][0xb28] ;  /* 0x0002ca00ff167b82 */ /* 0x000e700000000a00 */
[----:B------:R-:W1:Y:S01]  /*53f0*/  LDC.64 R54, c[0x0][0x8b0] ;  /* 0x00022c00ff367b82 */ /* 0x000e620000000a00 */
[----:B----4-:R-:W-:Y:S01]  /*5400*/  IMAD.IADD R33, R0, 0x1, R33 ;  /* 0x0000000100217824 */ /* 0x010fe200078e0221 */
[----:B------:R-:W-:-:S06]  /*5410*/  P2R R0, PR, RZ, 0x1 ;  /* 0x00000001ff007803 */ /* 0x000fcc0000000000 */
[----:B------:R-:W4:Y:S08]  /*5420*/  LDC.64 R52, c[0x0][0x8a8] ;  /* 0x00022a00ff347b82 */ /* 0x000f300000000a00 */
[----:B--23--:R-:W1:Y:S02]  /*5430*/  LDC R62, c[0x0][0x374] ;  /* 0x0000dd00ff3e7b82 */ /* 0x00ce640000000800 */
.L_x_142:
[C---:B------:R-:W-:Y:S02]  /*5440*/  LEA R0, R76.reuse, UR48, 0x3 ;  /* 0x000000304c007c11 */ /* 0x040fe4000f8e18ff */
[----:B------:R-:W-:Y:S02]  /*5450*/  SHF.L.U32 R3, R69, 0x1f, RZ ;  /* 0x0000001f45037819 */ /* 0x000fe400000006ff */
[----:B------:R-:W-:Y:S02]  /*5460*/  LEA R16, R76, UR48, 0x4 ;  /* 0x000000304c107c11 */ /* 0x000fe4000f8e20ff */
[----:B--2---:R-:W2:Y:S02]  /*5470*/  SYNCS.PHASECHK.TRANS64.TRYWAIT P0, [R0+URZ+0x70], R3 ;  /* 0x00007003000075a7 */ /* 0x004ea400080011ff */
[----:B--2---:R-:W-:Y:S05]  /*5480*/  @!P0 BRA `(.L_x_99) ;  /* 0x0000003c00108947 */ /* 0x004fea0003800000 */
.L_x_189:
[----:B------:R-:W3:Y:S01]  /*5490*/  LDC.64 R12, c[0x0][0xb10] ;  /* 0x0002c400ff0c7b82 */ /* 0x000ee20000000a00 */
[----:B------:R-:W4:Y:S01]  /*54a0*/  LDS.128 R16, [R16+0x100] ;  /* 0x0001000010107984 */ /* 0x000f220000000c00 */
[----:B-1----:R-:W-:Y:S01]  /*54b0*/  ISETP.NE.AND P1, PT, R27, 0x1, PT ;  /* 0x000000011b00780c */ /* 0x002fe20003f25270 */
[----:B--2---:R-:W-:Y:S01]  /*54c0*/  VIADD R0, R0, 0x80 ;  /* 0x0000008000007836 */ /* 0x004fe20000000000 */
[----:B------:R-:W-:Y:S04]  /*54d0*/  ISETP.GE.AND P0, PT, R26, 0x1, PT ;  /* 0x000000011a00780c */ /* 0x000fe80003f06270 */
[----:B------:R-:W1:Y:S01]  /*54e0*/  LDC.64 R10, c[0x0][0xb18] ;  /* 0x0002c600ff0a7b82 */ /* 0x000e620000000a00 */
[----:B------:R-:W-:Y:S01]  /*54f0*/  PRMT R0, RZ, 0x654, R0 ;  /* 0x00000654ff007816 */ /* 0x000fe20000000000 */
[----:B------:R-:W-:Y:S01]  /*5500*/  @!PT LDS RZ, [RZ] ;  /* 0x00000000fffff984 */ /* 0x000fe20000000800 */
[----:B------:R-:W-:Y:S01]  /*5510*/  @!PT LDS RZ, [RZ] ;  /* 0x00000000fffff984 */ /* 0x000fe20000000800 */
[----:B------:R-:W-:Y:S01]  /*5520*/  @!PT LDS RZ, [RZ] ;  /* 0x00000000fffff984 */ /* 0x000fe20000000800 */
[----:B------:R-:W-:Y:S01]  /*5530*/  @!PT LDS RZ, [RZ] ;  /* 0x00000000fffff984 */ /* 0x000fe20000000800 */
[----:B------:R2:W-:Y:S06]  /*5540*/  MEMBAR.ALL.CTA ;  /* 0x0000000000007992 */ /* 0x0005ec0000008000 */
[----:B--2---:R-:W2:Y:S01]  /*5550*/  FENCE.VIEW.ASYNC.S ;  /* 0x00000000000073c6 */ /* 0x004ea20000000000 */
[----:B------:R-:W1:Y:S08]  /*5560*/  @!P1 LDC R14, c[0x0][0xb20] ;  /* 0x0002c800ff0e9b82 */ /* 0x000e700000000800 */
[----:B------:R-:W1:Y:S01]  /*5570*/  @!P1 LDC R9, c[0x0][0xb0c] ;  /* 0x0002c300ff099b82 */ /* 0x000e620000000800 */
[----:B--2---:R2:W-:Y:S01]  /*5580*/  SYNCS.ARRIVE.TRANS64.RED.A1T0 RZ, [R0+URZ], RZ ;  /* 0x000000ff00ff79a7 */ /* 0x0045e200081004ff */
[----:B----4-:R-:W-:Y:S04]  /*5590*/  LOP3.LUT P4, RZ, R18, 0x1, RZ, 0xc0, !PT ;  /* 0x0000000112ff7812 */ /* 0x010fe8000788c0ff */
[----:B------:R-:W-:Y:S09]  /*55a0*/  P2R R73, PR, RZ, 0x10 ;  /* 0x00000010ff497803 */ /* 0x000ff20000000000 */
[----:B------:R-:W-:Y:S02]  /*55b0*/  @P4 MOV R31, R16 ;  /* 0x00000010001f4202 */ /* 0x000fe40000000f00 */
[----:B------:R-:W-:Y:S01]  /*55c0*/  @P4 LOP3.LUT R29, R17, 0xffff, RZ, 0xc0, !PT ;  /* 0x0000ffff111d4812 */ /* 0x000fe200078ec0ff */
[----:B--23--:R-:W-:Y:S06]  /*55d0*/  @!P0 BRA `(.L_x_100) ;  /* 0x0000000000a48947 */ /* 0x00cfec0003800000 */
[----:B------:R-:W-:Y:S01]  /*55e0*/  IMAD.HI.U32 R36, R62, R25, RZ ;  /* 0x000000193e247227 */ /* 0x000fe200078e00ff */
[----:B------:R-:W-:Y:S02]  /*55f0*/  ISETP.NE.AND P0, PT, R24, 0x1, PT ;  /* 0x000000011800780c */ /* 0x000fe40003f05270 */
[----:B------:R-:W-:Y:S01]  /*5600*/  ISETP.NE.AND P2, PT, R26, 0x1, PT ;  /* 0x000000011a00780c */ /* 0x000fe20003f45270 */
[-C--:B------:R-:W-:Y:S01]  /*5610*/  IMAD.HI.U32 R34, R63, R56.reuse, RZ ;  /* 0x000000383f227227 */ /* 0x080fe200078e00ff */
[----:B------:R-:W-:Y:S02]  /*5620*/  SHF.R.U32.HI R37, RZ, R61, R36 ;  /* 0x0000003dff257219 */ /* 0x000fe40000011624 */
[----:B------:R-:W-:Y:S01]  /*5630*/  ISETP.NE.AND P3, PT, R28, 0x1, PT ;  /* 0x000000011c00780c */ /* 0x000fe20003f65270 */
[----:B------:R-:W-:Y:S01]  /*5640*/  IMAD.HI.U32 R40, R29, R25, RZ ;  /* 0x000000191d287227 */ /* 0x000fe200078e00ff */
[----:B------:R-:W-:Y:S02]  /*5650*/  SHF.R.U32.HI R34, RZ, R57, R34 ;  /* 0x00000039ff227219 */ /* 0x000fe40000011622 */
[----:B------:R-:W-:Y:S01]  /*5660*/  SEL R3, R62, R37, !P0 ;  /* 0x000000253e037207 */ /* 0x000fe20004000000 */
[----:B------:R-:W-:Y:S01]  /*5670*/  IMAD.HI.U32 R38, R31, R56, RZ ;  /* 0x000000381f267227 */ /* 0x000fe200078e00ff */
[----:B------:R-:W-:Y:S03]  /*5680*/  SEL R7, R63, R34, !P3 ;  /* 0x000000223f077207 */ /* 0x000fe60005800000 */
[-C--:B------:R-:W-:Y:S01]  /*5690*/  IMAD.HI.U32 R34, R3, R22.reuse, RZ ;  /* 0x0000001603227227 */ /* 0x080fe200078e00ff */
[----:B------:R-:W-:Y:S03]  /*56a0*/  SHF.R.U32.HI R38, RZ, R57, R38 ;  /* 0x00000039ff267219 */ /* 0x000fe60000011626 */
[----:B------:R-:W-:Y:S01]  /*56b0*/  IMAD.HI.U32 R36, R7, R22, RZ ;  /* 0x0000001607247227 */ /* 0x000fe200078e00ff */
[----:B------:R-:W-:Y:S02]  /*56c0*/  @P2 SHF.R.U32.HI R3, RZ, R23, R34 ;  /* 0x00000017ff032219 */ /* 0x000fe40000011622 */
[----:B------:R-:W-:Y:S02]  /*56d0*/  SHF.R.U32.HI R34, RZ, R61, R40 ;  /* 0x0000003dff227219 */ /* 0x000fe40000011628 */
[----:B------:R-:W-:Y:S01]  /*56e0*/  @P2 SHF.R.U32.HI R7, RZ, R23, R36 ;  /* 0x00000017ff072219 */ /* 0x000fe20000011624 */
[C---:B------:R-:W-:Y:S01]  /*56f0*/  IMAD R2, R26.reuse, R3, RZ ;  /* 0x000000031a027224 */ /* 0x040fe200078e02ff */
[----:B------:R-:W-:Y:S02]  /*5700*/  SEL R5, R29, R34, !P0 ;  /* 0x000000221d057207 */ /* 0x000fe40004000000 */
[----:B------:R-:W-:Y:S01]  /*5710*/  SEL R3, R31, R38, !P3 ;  /* 0x000000261f037207 */ /* 0x000fe20005800000 */
[----:B------:R-:W-:Y:S01]  /*5720*/  IMAD R4, R26, R7, RZ ;  /* 0x000000071a047224 */ /* 0x000fe200078e02ff */
[C---:B------:R-:W-:Y:S01]  /*5730*/  ISETP.GE.AND P0, PT, R5.reuse, R2, PT ;  /* 0x000000020500720c */ /* 0x040fe20003f06270 */
[----:B------:R-:W-:Y:S03]  /*5740*/  IMAD.HI.U32 R6, R5, R22, RZ ;  /* 0x0000001605067227 */ /* 0x000fe600078e00ff */
[----:B------:R-:W-:Y:S01]  /*5750*/  ISETP.GE.OR P0, PT, R3, R4, P0 ;  /* 0x000000040300720c */ /* 0x000fe20000706670 */
[----:B------:R-:W-:Y:S01]  /*5760*/  IMAD.MOV R4, RZ, RZ, -R3 ;  /* 0x000000ffff047224 */ /* 0x000fe200078e0a03 */
[-C--:B------:R-:W-:Y:S03]  /*5770*/  SHF.R.U32.HI R6, RZ, R23.reuse, R6 ;  /* 0x00000017ff067219 */ /* 0x080fe60000011606 */
[----:B------:R-:W-:Y:S01]  /*5780*/  IMAD R31, R28, R4, R31 ;  /* 0x000000041c1f7224 */ /* 0x000fe200078e021f */
[----:B------:R-:W-:Y:S05]  /*5790*/  SEL R15, R5, R6, !P2 ;  /* 0x00000006050f7207 */ /* 0x000fea0005000000 */
[----:B------:R-:W-:Y:S02]  /*57a0*/  IMAD.MOV R6, RZ, RZ, -R15 ;  /* 0x000000ffff067224 */ /* 0x000fe400078e0a0f */
[C---:B------:R-:W-:Y:S04]  /*57b0*/  @!P0 IMAD.HI.U32 R2, R3.reuse, R22, RZ ;  /* 0x0000001603028227 */ /* 0x040fe800078e00ff */
[----:B------:R-:W-:Y:S01]  /*57c0*/  IMAD R6, R26, R6, R5 ;  /* 0x000000061a067224 */ /* 0x000fe200078e0205 */
[----:B------:R-:W-:Y:S04]  /*57d0*/  @!P0 SHF.R.U32.HI R2, RZ, R23, R2 ;  /* 0x00000017ff028219 */ /* 0x000fe80000011602 */
[----:B------:R-:W-:Y:S02]  /*57e0*/  @!P0 SEL R0, R3, R2, !P2 ;  /* 0x0000000203008207 */ /* 0x000fe40005000000 */
[----:B------:R-:W-:Y:S02]  /*57f0*/  IADD3 R2, PT, PT, -R5, RZ, RZ ;  /* 0x000000ff05027210 */ /* 0x000fe40007ffe1ff */
[----:B------:R-:W-:Y:S01]  /*5800*/  @!P0 IADD3 R8, PT, PT, R15, -R0, RZ ;  /* 0x800000000f088210 */ /* 0x000fe20007ffe0ff */
[----:B------:R-:W-:Y:S02]  /*5810*/  @!P0 IMAD R0, R7, R6, R0 ;  /* 0x0000000607008224 */ /* 0x000fe400078e0200 */
[----:B------:R-:W-:Y:S02]  /*5820*/  IMAD R29, R24, R2, R29 ;  /* 0x00000002181d7224 */ /* 0x000fe400078e021d */
[----:B------:R-:W-:Y:S02]  /*5830*/  @!P0 IMAD R5, R8, R26, R3 ;  /* 0x0000001a08058224 */ /* 0x000fe400078e0203 */
[----:B------:R-:W-:Y:S04]  /*5840*/  @!P0 IMAD.MOV.U32 R3, RZ, RZ, R0 ;  /* 0x000000ffff038224 */ /* 0x000fe800078e0000 */
[----:B------:R-:W-:Y:S02]  /*5850*/  IMAD R31, R3, R28, R31 ;  /* 0x0000001c031f7224 */ /* 0x000fe400078e021f */
[----:B------:R-:W-:Y:S07]  /*5860*/  IMAD R29, R5, R24, R29 ;  /* 0x00000018051d7224 */ /* 0x000fee00078e021d */
.L_x_100:
[----:B-1----:R-:W-:Y:S01]  /*5870*/  @!P1 ISETP.NE.AND P0, PT, R10, 0x1, PT ;  /* 0x000000010a00980c */ /* 0x002fe20003f05270 */
[----:B------:R-:W-:Y:S01]  /*5880*/  @!P1 IMAD.HI.U32 R3, R29, R11, RZ ;  /* 0x0000000b1d039227 */ /* 0x000fe200078e00ff */
[----:B------:R-:W-:Y:S01]  /*5890*/  R2UR UR42, R21 ;  /* 0x00000000152a72ca */ /* 0x000fe200000e0000 */
[----:B------:R-:W-:Y:S01]  /*58a0*/  BSSY.RECONVERGENT B6, `(.L_x_101) ;  /* 0x0000031000067945 */ /* 0x000fe20003800200 */
[----:B------:R-:W-:Y:S01]  /*58b0*/  R2UR UR41, R20 ;  /* 0x00000000142972ca */ /* 0x000fe200000e0000 */
[----:B------:R-:W-:Y:S01]  /*58c0*/  @!P1 IMAD.HI.U32 R0, R31, R12, RZ ;  /* 0x0000000c1f009227 */ /* 0x000fe200078e00ff */
[----:B------:R-:W-:Y:S02]  /*58d0*/  @!P1 SHF.R.U32.HI R2, RZ, R14, R3 ;  /* 0x0000000eff029219 */ /* 0x000fe40000011603 */
[----:B------:R-:W-:Y:S01]  /*58e0*/  @!P1 ISETP.NE.AND P2, PT, R9, 0x1, PT ;  /* 0x000000010900980c */ /* 0x000fe20003f45270 */
[----:B------:R-:W-:Y:S01]  /*58f0*/  VIADD R76, R76, 0x1 ;  /* 0x000000014c4c7836 */ /* 0x000fe20000000000 */
[----:B------:R-:W-:Y:S02]  /*5900*/  @!P1 SEL R2, R29, R2, !P0 ;  /* 0x000000021d029207 */ /* 0x000fe40004000000 */
[----:B------:R-:W-:Y:S02]  /*5910*/  @!P1 SHF.R.U32.HI R0, RZ, R13, R0 ;  /* 0x0000000dff009219 */ /* 0x000fe40000011600 */
[----:B------:R-:W-:Y:S01]  /*5920*/  LOP3.LUT P0, RZ, R67, 0x90, RZ, 0xc0, !PT ;  /* 0x0000009043ff7812 */ /* 0x000fe2000780c0ff */
[----:B------:R-:W-:Y:S01]  /*5930*/  USHF.L.U32 UR42, UR42, 0x6, URZ ;  /* 0x000000062a2a7899 */ /* 0x000fe200080006ff */
[----:B------:R-:W-:Y:S01]  /*5940*/  @!P1 SEL R3, R31, R0, !P2 ;  /* 0x000000001f039207 */ /* 0x000fe20005000000 */
[----:B------:R-:W-:Y:S01]  /*5950*/  USHF.L.U32 UR41, UR41, 0x7, URZ ;  /* 0x0000000729297899 */ /* 0x000fe200080006ff */
[----:B------:R-:W-:Y:S03]  /*5960*/  @P4 SHF.R.U32.HI R68, RZ, 0x10, R17 ;  /* 0x00000010ff444819 */ /* 0x000fe60000011611 */
[----:B------:R-:W-:Y:S02]  /*5970*/  @!P1 IMAD.IADD R0, R2, 0x1, -R3 ;  /* 0x0000000102009824 */ /* 0x000fe400078e0a03 */
[----:B------:R-:W-:Y:S02]  /*5980*/  @!P1 IMAD.IADD R2, R3, 0x1, -R2 ;  /* 0x0000000103029824 */ /* 0x000fe400078e0a02 */
[----:B------:R-:W-:Y:S02]  /*5990*/  @!P1 IMAD R31, R0, R9, R31 ;  /* 0x00000009001f9224 */ /* 0x000fe400078e021f */
[----:B------:R-:W-:Y:S01]  /*59a0*/  @!P1 IMAD R29, R2, R10, R29 ;  /* 0x0000000a021d9224 */ /* 0x000fe200078e021d */
[----:B------:R-:W-:Y:S06]  /*59b0*/  @!P0 BRA `(.L_x_102) ;  /* 0x00000000007c8947 */ /* 0x000fec0003800000 */
[----:B------:R-:W1:Y:S01]  /*59c0*/  LDCU.64 UR8, c[0x4][0x80] ;  /* 0x01001000ff0877ac */ /* 0x000e620008000a00 */
[----:B------:R-:W-:Y:S01]  /*59d0*/  MOV R2, 0x0 ;  /* 0x0000000000027802 */ /* 0x000fe20000000f00 */
[----:B------:R-:W-:Y:S02]  /*59e0*/  HFMA2 R12, -RZ, RZ, 0, 5.9604644775390625e-08 ;  /* 0x00000001ff0c7431 */ /* 0x000fe400000001ff */
[----:B------:R-:W-:Y:S01]  /*59f0*/  IMAD.MOV.U32 R8, RZ, RZ, 0x70 ;  /* 0x00000070ff087424 */ /* 0x000fe200078e00ff */
[----:B------:R2:W3:Y:S01]  /*5a00*/  LDC.64 R14, c[0x4][R2] ;  /* 0x01000000020e7b82 */ /* 0x0004e20000000a00 */
[----:B------:R-:W4:Y:S01]  /*5a10*/  LDCU.64 UR6, c[0x4][0x88] ;  /* 0x01001100ff0677ac */ /* 0x000f220008000a00 */
[----:B------:R-:W-:Y:S01]  /*5a20*/  IMAD.MOV.U32 R13, RZ, RZ, RZ ;  /* 0x000000ffff0d7224 */ /* 0x000fe200078e00ff */
[----:B------:R-:W2:Y:S01]  /*5a30*/  LDCU.64 UR4, c[0x4][0x8] ;  /* 0x01000100ff0477ac */ /* 0x000ea20008000a00 */
[----:B-1----:R-:W-:Y:S01]  /*5a40*/  MOV R5, UR9 ;  /* 0x0000000900057c02 */ /* 0x002fe20008000f00 */
[----:B------:R-:W-:Y:S01]  /*5a50*/  IMAD.U32 R4, RZ, RZ, UR8 ;  /* 0x00000008ff047e24 */ /* 0x000fe2000f8e00ff */
[----:B----4-:R-:W-:Y:S01]  /*5a60*/  MOV R7, UR7 ;  /* 0x0000000700077c02 */ /* 0x010fe20008000f00 */
[----:B------:R-:W-:Y:S01]  /*5a70*/  IMAD.U32 R6, RZ, RZ, UR6 ;  /* 0x00000006ff067e24 */ /* 0x000fe2000f8e00ff */
[----:B--2---:R-:W-:Y:S01]  /*5a80*/  MOV R11, UR5 ;  /* 0x00000005000b7c02 */ /* 0x004fe20008000f00 */
[----:B------:R-:W-:Y:S02]  /*5a90*/  IMAD.U32 R10, RZ, RZ, UR4 ;  /* 0x00000004ff0a7e24 */ /* 0x000fe4000f8e00ff */
[----:B------:R-:W-:Y:S07]  /*5aa0*/  LEPC R20, `(.L_x_103) ;  /* 0x000000001014794e */ /* 0x000fee0000000000 */
[----:B---3-5:R-:W-:Y:S05]  /*5ab0*/  CALL.ABS.NOINC R14 ;  /* 0x000000000e007343 */ /* 0x028fea0003c00000 */
.L_x_103:
[----:B------:R-:W1:Y:S01]  /*5ac0*/  LDCU.64 UR8, c[0x4][0x80] ;  /* 0x01001000ff0877ac */ /* 0x000e620008000a00 */
[----:B------:R-:W2:Y:S01]  /*5ad0*/  LDC.64 R2, c[0x4][R2] ;  /* 0x0100000002027b82 */ /* 0x000ea20000000a00 */
[----:B------:R-:W-:Y:S02]  /*5ae0*/  HFMA2 R12, -RZ, RZ, 0, 5.9604644775390625e-08 ;  /* 0x00000001ff0c7431 */ /* 0x000fe400000001ff */
[----:B------:R-:W-:Y:S02]  /*5af0*/  IMAD.MOV.U32 R8, RZ, RZ, 0x70 ;  /* 0x00000070ff087424 */ /* 0x000fe400078e00ff */
[----:B------:R-:W-:Y:S01]  /*5b00*/  IMAD.MOV.U32 R13, RZ, RZ, RZ ;  /* 0x000000ffff0d7224 */ /* 0x000fe200078e00ff */
[----:B------:R-:W3:Y:S01]  /*5b10*/  LDCU.64 UR6, c[0x4][0x88] ;  /* 0x01001100ff0677ac */ /* 0x000ee20008000a00 */
[----:B------:R-:W4:Y:S01]  /*5b20*/  LDCU.64 UR4, c[0x4][0x8] ;  /* 0x01000100ff0477ac */ /* 0x000f220008000a00 */
[----:B-1----:R-:W-:Y:S02]  /*5b30*/  MOV R4, UR8 ;  /* 0x0000000800047c02 */ /* 0x002fe40008000f00 */
[----:B------:R-:W-:Y:S02]  /*5b40*/  MOV R5, UR9 ;  /* 0x0000000900057c02 */ /* 0x000fe40008000f00 */
[----:B---3--:R-:W-:Y:S01]  /*5b50*/  MOV R7, UR7 ;  /* 0x0000000700077c02 */ /* 0x008fe20008000f00 */
[----:B------:R-:W-:Y:S01]  /*5b60*/  IMAD.U32 R6, RZ, RZ, UR6 ;  /* 0x00000006ff067e24 */ /* 0x000fe2000f8e00ff */
[----:B----4-:R-:W-:Y:S01]  /*5b70*/  MOV R11, UR5 ;  /* 0x00000005000b7c02 */ /* 0x010fe20008000f00 */
[----:B------:R-:W-:Y:S02]  /*5b80*/  IMAD.U32 R10, RZ, RZ, UR4 ;  /* 0x00000004ff0a7e24 */ /* 0x000fe4000f8e00ff */
[----:B------:R-:W-:Y:S07]  /*5b90*/  LEPC R20, `(.L_x_102) ;  /* 0x000000001014794e */ /* 0x000fee0000000000 */
[----:B--2---:R-:W-:Y:S05]  /*5ba0*/  CALL.ABS.NOINC R2 ;  /* 0x0000000002007343 */ /* 0x004fea0003c00000 */
.L_x_102:
[----:B------:R-:W-:Y:S05]  /*5bb0*/  BSYNC.RECONVERGENT B6 ;  /* 0x0000000000067941 */ /* 0x000fea0003800200 */
.L_x_101:
[----:B------:R-:W-:Y:S01]  /*5bc0*/  ISETP.NE.U32.AND P4, PT, R54, RZ, PT ;  /* 0x000000ff3600720c */ /* 0x000fe20003f85070 */
[----:B------:R-:W-:Y:S01]  /*5bd0*/  UISETP.NE.AND UP2, UPT, UR50, URZ, UPT ;  /* 0x000000ff3200728c */ /* 0x000fe2000bf45270 */
[----:B------:R-:W-:Y:S01]  /*5be0*/  ISETP.NE.U32.AND P2, PT, RZ, UR38, PT ;  /* 0x00000026ff007c0c */ /* 0x000fe2000bf45070 */
[----:B------:R-:W-:Y:S01]  /*5bf0*/  UISETP.NE.U32.AND UP1, UPT, UR44, URZ, UPT ;  /* 0x000000ff2c00728c */ /* 0x000fe2000bf25070 */
[----:B------:R-:W-:Y:S01]  /*5c00*/  ISETP.NE.AND.EX P4, PT, R55, RZ, PT, P4 ;  /* 0x000000ff3700720c */ /* 0x000fe20003f85340 */
[----:B------:R-:W-:Y:S01]  /*5c10*/  UPLOP3.LUT UP0, UPT, UPT, UPT, UPT, 0x40, 0x4 ;  /* 0x000000000004789c */ /* 0x000fe20003f0e870 */
[----:B------:R-:W-:Y:S01]  /*5c20*/  ISETP.NE.AND.EX P2, PT, RZ, UR39, PT, P2 ;  /* 0x00000027ff007c0c */ /* 0x000fe2000bf45320 */
[----:B------:R-:W-:Y:S01]  /*5c30*/  UISETP.NE.AND.EX UP1, UPT, UR45, URZ, UPT, UP1 ;  /* 0x000000ff2d00728c */ /* 0x000fe2000bf25310 */
[----:B------:R-:W-:Y:S04]  /*5c40*/  PLOP3.LUT P1, PT, PT, PT, UP2, 0x80, 0x8 ;  /* 0x000000000008781c */ /* 0x000fe80003f2f028 */
[----:B------:R-:W-:Y:S06]  /*5c50*/  @UP2 UPLOP3.LUT UP0, UPT, UPT, UPT, UP1, 0x80, 0x8 ;  /* 0x000000000008289c */ /* 0x000fec0003f0f010 */
[----:B------:R-:W-:Y:S01]  /*5c60*/  PLOP3.LUT P0, PT, PT, PT, UP0, 0x80, 0x8 ;  /* 0x000000000008781c */ /* 0x000fe20003f0f008 */
[----:B------:R-:W-:Y:S01]  /*5c70*/  @!UPT UIADD3 URZ, UPT, UPT, URZ, URZ, URZ ;  /* 0x000000fffffff290 */ /* 0x000fe2000fffe0ff */
[----:B------:R-:W-:Y:S11]  /*5c80*/  BRA.U !UP1, `(.L_x_104) ;  /* 0x0000000109387547 */ /* 0x000ff6000b800000 */
[----:B------:R-:W-:Y:S01]  /*5c90*/  UISETP.NE.U32.AND UP0, UPT, UR38, URZ, UPT ;  /* 0x000000ff2600728c */ /* 0x000fe2000bf05070 */
[----:B------:R-:W-:Y:S02]  /*5ca0*/  HFMA2 R0, -RZ, RZ, 0, 5.9604644775390625e-08 ;  /* 0x00000001ff007431 */ /* 0x000fe400000001ff */
[----:B------:R-:W-:Y:S01]  /*5cb0*/  IMAD.MOV.U32 R59, RZ, RZ, 0x1 ;  /* 0x00000001ff3b7424 */ /* 0x000fe200078e00ff */
[----:B------:R-:W-:Y:S06]  /*5cc0*/  UISETP.NE.AND.EX UP0, UPT, UR39, URZ, UPT, UP0 ;  /* 0x000000ff2700728c */ /* 0x000fec000bf05300 */
[----:B------:R-:W-:Y:S05]  /*5cd0*/  PLOP3.LUT P3, PT, PT, PT, UP0, 0x80, 0x8 ;  /* 0x000000000008781c */ /* 0x000fea0003f6f008 */
[----:B------:R-:W1:Y:S01]  /*5ce0*/  @UP0 LDCU.64 UR6, c[0x0][0x888] ;  /* 0x00011100ff0607ac */ /* 0x000e620008000a00 */
[----:B------:R-:W-:Y:S07]  /*5cf0*/  @UP0 UIMAD UR4, UR36, UR44, URZ ;  /* 0x0000002c240402a4 */ /* 0x000fee000f8e02ff */
[----:B------:R-:W-:Y:S01]  /*5d00*/  @!P3 PRMT R59, R0, 0x7610, R59 ;  /* 0x00007610003bb816 */ /* 0x000fe2000000003b */
[----:B-1----:R-:W-:Y:S03]  /*5d10*/  @UP0 UIMAD.WIDE UR6, UR4, 0x4, UR6 ;  /* 0x00000004040608a5 */ /* 0x002fe6000f8e0206 */
[----:B------:R-:W1:Y:S03]  /*5d20*/  @!UP0 LDCU UR4, c[0x0][0x880] ;  /* 0x00011000ff0487ac */ /* 0x000e660008000800 */
[----:B------:R-:W-:Y:S01]  /*5d30*/  IMAD.U32 R2, RZ, RZ, UR6 ;  /* 0x00000006ff027e24 */ /* 0x000fe2000f8e00ff */
[----:B------:R-:W-:Y:S05]  /*5d40*/  MOV R3, UR7 ;  /* 0x0000000700037c02 */ /* 0x000fea0008000f00 */
[----:B-----5:R2:W5:Y:S02]  /*5d50*/  @P3 LDG.E R35, desc[UR46][R2.64] ;  /* 0x0000002e02233981 */ /* 0x020564000c1e1900 */
[----:B-12---:R-:W-:Y:S02]  /*5d60*/  @!P3 IMAD.U32 R35, RZ, RZ, UR4 ;  /* 0x00000004ff23be24 */ /* 0x006fe4000f8e00ff */
.L_x_104:
[----:B------:R-:W-:Y:S05]  /*5d70*/  @!P4 BRA `(.L_x_105) ;  /* 0x000000000020c947 */ /* 0x000fea0003800000 */
[----:B------:R-:W-:Y:S04]  /*5d80*/  ISETP.NE.U32.AND P3, PT, R52, RZ, PT ;  /* 0x000000ff3400720c */ /* 0x000fe80003f65070 */
[----:B------:R-:W-:Y:S11]  /*5d90*/  ISETP.NE.AND.EX P3, PT, R53, RZ, PT, P3 ;  /* 0x000000ff3500720c */ /* 0x000ff60003f65330 */
[----:B------:R-:W-:Y:S02]  /*5da0*/  @!UPT UIADD3 URZ, UPT, UPT, URZ, URZ, URZ ;  /* 0x000000fffffff290 */ /* 0x000fe4000fffe0ff */
[----:B------:R-:W1:Y:S01]  /*5db0*/  @P3 LDC.64 R2, c[0x0][0x8a8] ;  /* 0x00022a00ff023b82 */ /* 0x000e620000000a00 */
[----:B------:R-:W-:Y:S04]  /*5dc0*/  @P3 IMAD R0, R54, UR36, RZ ;  /* 0x0000002436003c24 */ /* 0x000fe8000f8e02ff */
[----:B-1----:R-:W-:Y:S05]  /*5dd0*/  @P3 IMAD.WIDE R2, R0, 0x4, R2 ;  /* 0x0000000400023825 */ /* 0x002fea00078e0202 */
[----:B-----5:R1:W5:Y:S02]  /*5de0*/  @P3 LDG.E R32, desc[UR46][R2.64] ;  /* 0x0000002e02203981 */ /* 0x020364000c1e1900 */
[----:B-1----:R-:W2:Y:S02]  /*5df0*/  @!P3 LDC R32, c[0x0][0x8a0] ;  /* 0x00022800ff20bb82 */ /* 0x002ea40000000800 */
.L_x_105:
[----:B-----5:R-:W-:Y:S01]  /*5e00*/  FSETP.NEU.AND P3, PT, R35, RZ, PT ;  /* 0x000000ff2300720b */ /* 0x020fe20003f6d000 */
[----:B------:R-:W-:Y:S01]  /*5e10*/  IMAD.SHL.U32 R77, R64, 0x2, RZ ;  /* 0x00000002404d7824 */ /* 0x000fe200078e00ff */
[----:B------:R-:W-:Y:S01]  /*5e20*/  SEL R5, RZ, 0xffffffff, P2 ;  /* 0xffffffffff057807 */ /* 0x000fe20001000000 */
[----:B------:R-:W-:Y:S01]  /*5e30*/  BSSY B1, `(.L_x_106) ;  /* 0x0000034000017945 */ /* 0x000fe20003800000 */
[----:B------:R-:W-:Y:S01]  /*5e40*/  @P1 LOP3.LUT P2, RZ, R59, 0xff, RZ, 0xc0, !PT ;  /* 0x000000ff3bff1812 */ /* 0x000fe2000784c0ff */
[----:B------:R-:W-:Y:S01]  /*5e50*/  IMAD.MOV.U32 R39, RZ, RZ, 0x1 ;  /* 0x00000001ff277424 */ /* 0x000fe200078e00ff */
[----:B------:R-:W-:Y:S01]  /*5e60*/  @P1 SEL R0, RZ, 0xffffffff, P3 ;  /* 0xffffffffff001807 */ /* 0x000fe20001800000 */
[C---:B------:R-:W-:Y:S01]  /*5e70*/  IMAD R34, R30.reuse, 0x40, R33 ;  /* 0x000000401e227824 */ /* 0x040fe200078e0221 */
[----:B------:R-:W-:Y:S01]  /*5e80*/  LOP3.LUT R71, R71, 0x1, RZ, 0x3c, !PT ;  /* 0x0000000147477812 */ /* 0x000fe200078e3cff */
[----:B------:R-:W-:Y:S01]  /*5e90*/  IMAD.MOV.U32 R38, RZ, RZ, RZ ;  /* 0x000000ffff267224 */ /* 0x000fe200078e00ff */
[----:B------:R-:W-:Y:S02]  /*5ea0*/  @P0 SEL R0, R5, R0, !P2 ;  /* 0x0000000005000207 */ /* 0x000fe40005000000 */
[----:B------:R-:W-:Y:S02]  /*5eb0*/  CS2R R50, SRZ ;  /* 0x0000000000327805 */ /* 0x000fe4000001ff00 */
[----:B------:R-:W-:Y:S02]  /*5ec0*/  LEA R74, R30, UR48, 0x3 ;  /* 0x000000301e4a7c11 */ /* 0x000fe4000f8e18ff */
[----:B------:R-:W-:Y:S02]  /*5ed0*/  CS2R R48, SRZ ;  /* 0x0000000000307805 */ /* 0x000fe4000001ff00 */
[----:B------:R-:W-:Y:S02]  /*5ee0*/  @P1 LOP3.LUT R0, R0, 0x1, RZ, 0xc0, !PT ;  /* 0x0000000100001812 */ /* 0x000fe400078ec0ff */
[----:B------:R-:W-:Y:S02]  /*5ef0*/  CS2R R42, SRZ ;  /* 0x00000000002a7805 */ /* 0x000fe4000001ff00 */
[----:B------:R-:W-:Y:S02]  /*5f00*/  SHF.L.U32 R3, R70, 0x1f, RZ ;  /* 0x0000001f46037819 */ /* 0x000fe400000006ff */
[----:B------:R-:W-:Y:S02]  /*5f10*/  CS2R R40, SRZ ;  /* 0x0000000000287805 */ /* 0x000fe4000001ff00 */
[----:B------:R-:W-:Y:S01]  /*5f20*/  ISETP.NE.U32.OR P5, PT, R0, 0x1, !P1 ;  /* 0x000000010000780c */ /* 0x000fe20004fa5470 */
[----:B------:R-:W-:Y:S01]  /*5f30*/  VIADD R82, R77, UR48 ;  /* 0x000000304d527c36 */ /* 0x000fe20008000000 */
[----:B------:R-:W-:Y:S02]  /*5f40*/  PLOP3.LUT P2, PT, PT, PT, UP1, 0x80, 0x8 ;  /* 0x000000000008781c */ /* 0x000fe40003f4f018 */
[----:B------:R-:W-:Y:S02]  /*5f50*/  SEL R0, RZ, 0xffffffff, P3 ;  /* 0xffffffffff007807 */ /* 0x000fe40001800000 */
[----:B------:R-:W-:Y:S02]  /*5f60*/  LOP3.LUT P3, R75, R59, 0xff, RZ, 0xc0, !PT ;  /* 0x000000ff3b4b7812 */ /* 0x000fe4000786c0ff */
[----:B------:R-:W-:Y:S05]  /*5f70*/  P2R R78, PR, RZ, 0x20 ;  /* 0x00000020ff4e7803 */ /* 0x000fea0000000000 */
[----:B------:R-:W-:Y:S02]  /*5f80*/  @P5 SHF.L.U32 R2, R71, 0x1f, RZ ;  /* 0x0000001f47025819 */ /* 0x000fe400000006ff */
[----:B------:R-:W-:Y:S02]  /*5f90*/  @P2 SEL R0, R5, R0, !P3 ;  /* 0x0000000005002207 */ /* 0x000fe40005800000 */
[----:B------:R-:W1:Y:S02]  /*5fa0*/  @P5 SYNCS.PHASECHK.TRANS64.TRYWAIT P1, [UR48+0x20], R2 ;  /* 0x00002002ff0055a7 */ /* 0x000e640008021130 */
[----:B------:R-:W-:Y:S04]  /*5fb0*/  LOP3.LUT R0, R0, 0x1, RZ, 0xc0, !PT ;  /* 0x0000000100007812 */ /* 0x000fe800078ec0ff */
[----:B------:R-:W-:Y:S04]  /*5fc0*/  ISETP.NE.U32.AND P4, PT, R0, 0x1, PT ;  /* 0x000000010000780c */ /* 0x000fe80003f85070 */
[----:B------:R-:W-:Y:S01]  /*5fd0*/  P2R R80, PR, RZ, 0x10 ;  /* 0x00000010ff507803 */ /* 0x000fe20000000000 */
[----:B------:R3:W4:Y:S01]  /*5fe0*/  SYNCS.PHASECHK.TRANS64.TRYWAIT P0, [R74+URZ+0x90], R3 ;  /* 0x000090034a0075a7 */ /* 0x00072200080011ff */
[----:B-1----:R-:W-:Y:S01]  /*5ff0*/  @P5 SEL R39, RZ, 0x1, !P1 ;  /* 0x00000001ff275807 */ /* 0x002fe20004800000 */
[----:B---3--:R-:W-:Y:S06]  /*6000*/  @!P5 BRA `(.L_x_107) ;  /* 0x000000000058d947 */ /* 0x008fec0003800000 */
[C---:B------:R-:W-:Y:S01]  /*6010*/  VIADD R0, R82.reuse, 0x200 ;  /* 0x0000020052007836 */ /* 0x040fe20000000000 */
[----:B------:R-:W-:Y:S01]  /*6020*/  LOP3.LUT P5, RZ, R65, 0x40, RZ, 0xc0, !PT ;  /* 0x0000004041ff7812 */ /* 0x000fe200078ac0ff */
[----:B------:R-:W-:Y:S01]  /*6030*/  BSSY B0, `(.L_x_108) ;  /* 0x000000e000007945 */ /* 0x000fe20003800000 */
[----:B------:R-:W-:Y:S01]  /*6040*/  ISETP.NE.AND P2, PT, R39, RZ, PT ;  /* 0x000000ff2700720c */ /* 0x000fe20003f45270 */
[----:B------:R-:W-:Y:S01]  /*6050*/  @P4 VIADD R2, R82, 0x210 ;  /* 0x0000021052024836 */ /* 0x000fe20000000000 */
[----:B------:R-:W-:Y:S01]  /*6060*/  PLOP3.LUT P1, PT, PT, PT, PT, 0x8, 0x80 ;  /* 0x000000000080781c */ /* 0x000fe20003f2e170 */
[----:B------:R-:W-:Y:S01]  /*6070*/  IMAD.MOV.U32 R51, RZ, RZ, RZ ;  /* 0x000000ffff337224 */ /* 0x000fe200078e00ff */
[----:B------:R-:W-:Y:S02]  /*6080*/  @P4 PLOP3.LUT P1, PT, P5, PT, PT, 0x80, 0x8 ;  /* 0x000000000008481c */ /* 0x000fe40002f2f070 */
[----:B------:R-:W-:Y:S02]  /*6090*/  CS2R R48, SRZ ;  /* 0x0000000000307805 */ /* 0x000fe4000001ff00 */
[----:B------:R-:W-:Y:S02]  /*60a0*/  CS2R R42, SRZ ;  /* 0x00000000002a7805 */ /* 0x000fe4000001ff00 */
[----:B------:R-:W-:Y:S07]  /*60b0*/  CS2R R40, SRZ ;  /* 0x0000000000287805 */ /* 0x000fee000001ff00 */
[----:B------:R-:W-:Y:S01]  /*60c0*/  @P1 VIADD R2, R0, 0xfffffff0 ;  /* 0xfffffff000021836 */ /* 0x000fe20000000000 */
[----:B------:R-:W-:Y:S06]  /*60d0*/  @P2 BRA `(.L_x_109) ;  /* 0x00000000000c2947 */ /* 0x000fec0003800000 */
[----:B------:R-:W-:Y:S04]  /*60e0*/  SHF.L.U32 R5, R71, 0x1f, RZ ;  /* 0x0000001f47057819 */ /* 0x000fe800000006ff */
[----:B------:R-:W1:Y:S02]  /*60f0*/  SYNCS.PHASECHK.TRANS64.TRYWAIT P1, [UR48+0x20], R5 ;  /* 0x00002005ff0075a7 */ /* 0x000e640008021130 */
[----:B-1----:R-:W-:Y:S05]  /*6100*/  @!P1 BRA `(.L_x_110) ;  /* 0x0000003000049947 */ /* 0x002fea0003800000 */
.L_x_109:
[----:B------:R-:W-:Y:S05]  /*6110*/  BSYNC B0 ;  /* 0x0000000000007941 */ /* 0x000fea0003800000 */
.L_x_108:
[----:B------:R-:W-:Y:S01]  /*6120*/  ISETP.NE.AND P1, PT, R80, RZ, PT ;  /* 0x000000ff5000720c */ /* 0x000fe20003f25270 */
[----:B------:R-:W-:Y:S11]  /*6130*/  HFMA2 R38, -RZ, RZ, 0, 5.9604644775390625e-08 ;  /* 0x00000001ff267431 */ /* 0x000ff600000001ff */
[----:B------:R-:W-:Y:S01]  /*6140*/  @!UPT UIADD3 URZ, UPT, UPT, URZ, URZ, URZ ;  /* 0x000000fffffff290 */ /* 0x000fe2000fffe0ff */
[----:B------:R3:W1:Y:S04]  /*6150*/  @P1 LDS.128 R48, [R2] ;  /* 0x0000000002301984 */ /* 0x0006680000000c00 */
[----:B------:R3:W1:Y:S02]  /*6160*/  @P1 LDS.128 R40, [R77+UR48+0x200] ;  /* 0x000200304d281984 */ /* 0x0006640008000c00 */
.L_x_107:
[----:B------:R-:W-:Y:S05]  /*6170*/  BSYNC B1 ;  /* 0x0000000000017941 */ /* 0x000fea0003800000 */
.L_x_106:
[----:B-1----:R-:W-:Y:S04]  /*6180*/  SHF.R.U32.HI R5, RZ, 0x15, R34 ;  /* 0x00000015ff057819 */ /* 0x002fe80000011622 */
[----:B------:R-:W-:Y:S01]  /*6190*/  LOP3.LUT P1, RZ, R5, 0x3, R66, 0x48, !PT ;  /* 0x0000000305ff7812 */ /* 0x000fe20007824842 */
[----:B------:R-:W-:Y:S01]  /*61a0*/  @!UPT UIADD3 URZ, UPT, UPT, URZ, URZ, URZ ;  /* 0x000000fffffff290 */ /* 0x000fe2000fffe0ff */
[----:B----4-:R-:W-:Y:S11]  /*61b0*/  @P0 BRA `(.L_x_111) ;  /* 0x0000000000080947 */ /* 0x010ff60003800000 */
[----:B------:R-:W1:Y:S02]  /*61c0*/  SYNCS.PHASECHK.TRANS64.TRYWAIT P0, [R74+URZ+0x90], R3 ;  /* 0x000090034a0075a7 */ /* 0x000e6400080011ff */
[----:B-1----:R-:W-:Y:S05]  /*61d0*/  @!P0 BRA `(.L_x_112) ;  /* 0x0000002c00e88947 */ /* 0x002fea0003800000 */
.L_x_111:
[----:B------:R-:W-:Y:S05]  /*61e0*/  @!P1 BRA `(.L_x_113) ;  /* 0x0000000000409947 */ /* 0x000fea0003800000 */
[----:B------:R-:W4:Y:S01]  /*61f0*/  LDCU.64 UR8, c[0x4][0x70] ;  /* 0x01000e00ff0877ac */ /* 0x000f220008000a00 */
[----:B-1----:R-:W-:Y:S01]  /*6200*/  MOV R3, 0x0 ;  /* 0x0000000000037802 */ /* 0x002fe20000000f00 */
[----:B------:R-:W-:Y:S02]  /*6210*/  HFMA2 R12, -RZ, RZ, 0, 5.9604644775390625e-08 ;  /* 0x00000001ff0c7431 */ /* 0x000fe400000001ff */
[----:B------:R-:W-:Y:S02]  /*6220*/  IMAD.MOV.U32 R8, RZ, RZ, 0x192 ;  /* 0x00000192ff087424 */ /* 0x000fe400078e00ff */
[----:B------:R-:W-:Y:S01]  /*6230*/  IMAD.MOV.U32 R13, RZ, RZ, RZ ;  /* 0x000000ffff0d7224 */ /* 0x000fe200078e00ff */
[----:B------:R-:W1:Y:S01]  /*6240*/  LDCU.64 UR6, c[0x4][0x78] ;  /* 0x01000f00ff0677ac */ /* 0x000e620008000a00 */
[----:B---3--:R-:W3:Y:S01]  /*6250*/  LDC.64 R2, c[0x4][R3] ;  /* 0x0100000003027b82 */ /* 0x008ee20000000a00 */
[----:B------:R-:W5:Y:S01]  /*6260*/  LDCU.64 UR4, c[0x4][0x10] ;  /* 0x01000200ff0477ac */ /* 0x000f620008000a00 */
[----:B----4-:R-:W-:Y:S01]  /*6270*/  MOV R5, UR9 ;  /* 0x0000000900057c02 */ /* 0x010fe20008000f00 */
[----:B------:R-:W-:Y:S01]  /*6280*/  IMAD.U32 R4, RZ, RZ, UR8 ;  /* 0x00000008ff047e24 */ /* 0x000fe2000f8e00ff */
[----:B-1----:R-:W-:Y:S01]  /*6290*/  MOV R7, UR7 ;  /* 0x0000000700077c02 */ /* 0x002fe20008000f00 */
[----:B------:R-:W-:Y:S01]  /*62a0*/  IMAD.U32 R6, RZ, RZ, UR6 ;  /* 0x00000006ff067e24 */ /* 0x000fe2000f8e00ff */
[----:B-----5:R-:W-:Y:S01]  /*62b0*/  MOV R11, UR5 ;  /* 0x00000005000b7c02 */ /* 0x020fe20008000f00 */
[----:B------:R-:W-:Y:S02]  /*62c0*/  IMAD.U32 R10, RZ, RZ, UR4 ;  /* 0x00000004ff0a7e24 */ /* 0x000fe4000f8e00ff */
[----:B------:R-:W-:Y:S07]  /*62d0*/  LEPC R20, `(.L_x_113) ;  /* 0x000000001014794e */ /* 0x000fee0000000000 */
[----:B--23--:R-:W-:Y:S05]  /*62e0*/  CALL.ABS.NOINC R2 ;  /* 0x0000000002007343 */ /* 0x00cfea0003c00000 */
.L_x_113:
[----:B------:R-:W-:Y:S05]  /*62f0*/  WARPSYNC.ALL ;  /* 0x0000000000007948 */ /* 0x000fea0003800000 */
[----:B------:R-:W-:Y:S01]  /*6300*/  R2UR UR4, R34 ;  /* 0x00000000220472ca */ /* 0x000fe200000e0000 */
[--C-:B------:R-:W-:Y:S01]  /*6310*/  HADD2.F32 R20, -RZ, R40.reuse.H0_H0 ;  /* 0x20000028ff147230 */ /* 0x100fe20000004100 */
[----:B------:R-:W-:Y:S01]  /*6320*/  MOV R81, 0x10 ;  /* 0x0000001000517802 */ /* 0x000fe20000000f00 */
[----:B------:R-:W-:Y:S01]  /*6330*/  HADD2.F32 R21, -RZ, R40.H1_H1 ;  /* 0x30000028ff157230 */ /* 0x000fe20000004100 */
[----:B------:R-:W-:Y:S01]  /*6340*/  LOP3.LUT P6, RZ, R65, 0x40, RZ, 0xc0, !PT ;  /* 0x0000004041ff7812 */ /* 0x000fe200078cc0ff */
[----:B------:R-:W-:Y:S01]  /*6350*/  HADD2.F32 R36, -RZ, R41.H1_H1 ;  /* 0x30000029ff247230 */ /* 0x000fe20000004100 */
[----:B------:R-:W-:Y:S01]  /*6360*/  ISETP.NE.AND P0, PT, R72, RZ, PT ;  /* 0x000000ff4800720c */ /* 0x000fe20003f05270 */
[----:B------:R-:W-:Y:S01]  /*6370*/  HADD2.F32 R37, -RZ, R43.H0_H0 ;  /* 0x2000002bff257230 */ /* 0x000fe20000004100 */
[----:B------:R-:W-:Y:S01]  /*6380*/  SEL R81, R81, 0xfffffff0, !P6 ;  /* 0xfffffff051517807 */ /* 0x000fe20007000000 */
[----:B------:R-:W-:Y:S03]  /*6390*/  BSSY.RECONVERGENT B0, `(.L_x_114) ;  /* 0x000004f000007945 */ /* 0x000fe60003800200 */
[----:B------:R-:W-:Y:S01]  /*63a0*/  IADD3 R79, PT, PT, R82, R81, RZ ;  /* 0x00000051524f7210 */ /* 0x000fe20007ffe0ff */
[----:B------:R-:W2:Y:S02]  /*63b0*/  LDTM.x16 R4, tmem[UR4] ;  /* 0x00000004000479ee */ /* 0x000ea40008240000 */
[C---:B--2---:R-:W-:Y:S01]  /*63c0*/  FMUL R0, R32.reuse, R4 ;  /* 0x0000000420007220 */ /* 0x044fe20000400000 */
[C---:B---3--:R-:W-:Y:S01]  /*63d0*/  FMUL R2, R32.reuse, R5 ;  /* 0x0000000520027220 */ /* 0x048fe20000400000 */
[C---:B-1----:R-:W-:Y:S01]  /*63e0*/  FMUL R3, R32.reuse, R6 ;  /* 0x0000000620037220 */ /* 0x042fe20000400000 */
[C---:B------:R-:W-:Y:S01]  /*63f0*/  FMUL R7, R32.reuse, R7 ;  /* 0x0000000720077220 */ /* 0x040fe20000400000 */
[C---:B------:R-:W-:Y:S01]  /*6400*/  FFMA R0, R35.reuse, R20, R0 ;  /* 0x0000001423007223 */ /* 0x040fe20000000000 */
[----:B------:R-:W-:Y:S02]  /*6410*/  HADD2.F32 R20, -RZ, R41.H0_H0 ;  /* 0x20000029ff147230 */ /* 0x000fe40000004100 */
[C---:B------:R-:W-:Y:S01]  /*6420*/  FFMA R2, R35.reuse, R21, R2 ;  /* 0x0000001523027223 */ /* 0x040fe20000000002 */
[--C-:B------:R-:W-:Y:S02]  /*6430*/  HADD2.F32 R21, -RZ, R42.reuse.H0_H0 ;  /* 0x2000002aff157230 */ /* 0x100fe40000004100 */
[C---:B------:R-:W-:Y:S01]  /*6440*/  FMUL R4, R32.reuse, R8 ;  /* 0x0000000820047220 */ /* 0x040fe20000400000 */
[C---:B------:R-:W-:Y:S01]  /*6450*/  FMUL R5, R32.reuse, R9 ;  /* 0x0000000920057220 */ /* 0x040fe20000400000 */
[C---:B------:R-:W-:Y:S01]  /*6460*/  FFMA R3, R35.reuse, R20, R3 ;  /* 0x0000001423037223 */ /* 0x040fe20000000003 */
[----:B------:R-:W-:Y:S02]  /*6470*/  HADD2.F32 R20, -RZ, R42.H1_H1 ;  /* 0x3000002aff147230 */ /* 0x000fe40000004100 */
[C---:B------:R-:W-:Y:S01]  /*6480*/  FFMA R7, R35.reuse, R36, R7 ;  /* 0x0000002423077223 */ /* 0x040fe20000000007 */
[C---:B------:R-:W-:Y:S01]  /*6490*/  FMUL R6, R32.reuse, R10 ;  /* 0x0000000a20067220 */ /* 0x040fe20000400000 */
[----:B------:R-:W-:Y:S02]  /*64a0*/  HADD2.F32 R36, -RZ, R43.H1_H1 ;  /* 0x3000002bff247230 */ /* 0x000fe40000004100 */
[C---:B------:R-:W-:Y:S01]  /*64b0*/  FMUL R11, R32.reuse, R11 ;  /* 0x0000000b200b7220 */ /* 0x040fe20000400000 */
[C---:B------:R-:W-:Y:S01]  /*64c0*/  FFMA R4, R35.reuse, R21, R4 ;  /* 0x0000001523047223 */ /* 0x040fe20000000004 */
[C---:B------:R-:W-:Y:S01]  /*64d0*/  FFMA R5, R35.reuse, R20, R5 ;  /* 0x0000001423057223 */ /* 0x040fe20000000005 */
[C---:B------:R-:W-:Y:S01]  /*64e0*/  FFMA R6, R35.reuse, R37, R6 ;  /* 0x0000002523067223 */ /* 0x040fe20000000006 */
[--C-:B------:R-:W-:Y:S02]  /*64f0*/  HADD2.F32 R20, -RZ, R48.reuse.H0_H0 ;  /* 0x20000030ff147230 */ /* 0x100fe40000004100 */
[C---:B------:R-:W-:Y:S01]  /*6500*/  FFMA R11, R35.reuse, R36, R11 ;  /* 0x00000024230b7223 */ /* 0x040fe2000000000b */
[C---:B------:R-:W-:Y:S01]  /*6510*/  FMUL R8, R32.reuse, R12 ;  /* 0x0000000c20087220 */ /* 0x040fe20000400000 */
[----:B------:R-:W-:Y:S02]  /*6520*/  HADD2.F32 R36, -RZ, R48.H1_H1 ;  /* 0x30000030ff247230 */ /* 0x000fe40000004100 */
[C---:B------:R-:W-:Y:S01]  /*6530*/  FMUL R9, R32.reuse, R13 ;  /* 0x0000000d20097220 */ /* 0x040fe20000400000 */
[--C-:B------:R-:W-:Y:S02]  /*6540*/  HADD2.F32 R21, -RZ, R49.reuse.H0_H0 ;  /* 0x20000031ff157230 */ /* 0x100fe40000004100 */
[C---:B------:R-:W-:Y:S01]  /*6550*/  FMUL R10, R32.reuse, R14 ;  /* 0x0000000e200a7220 */ /* 0x040fe20000400000 */
[C---:B------:R-:W-:Y:S01]  /*6560*/  FFMA R8, R35.reuse, R20, R8 ;  /* 0x0000001423087223 */ /* 0x040fe20000000008 */
[----:B------:R-:W-:Y:S02]  /*6570*/  HADD2.F32 R20, -RZ, R49.H1_H1 ;  /* 0x30000031ff147230 */ /* 0x000fe40000004100 */
[C---:B------:R-:W-:Y:S01]  /*6580*/  FFMA R9, R35.reuse, R36, R9 ;  /* 0x0000002423097223 */ /* 0x040fe20000000009 */
[C---:B------:R-:W-:Y:S01]  /*6590*/  FMUL R15, R32.reuse, R15 ;  /* 0x0000000f200f7220 */ /* 0x040fe20000400000 */
[C---:B------:R-:W-:Y:S01]  /*65a0*/  FFMA R10, R35.reuse, R21, R10 ;  /* 0x00000015230a7223 */ /* 0x040fe2000000000a */
[--C-:B------:R-:W-:Y:S02]  /*65b0*/  HADD2.F32 R21, -RZ, R50.reuse.H0_H0 ;  /* 0x20000032ff157230 */ /* 0x100fe40000004100 */
[C---:B------:R-:W-:Y:S01]  /*65c0*/  FMUL R12, R32.reuse, R16 ;  /* 0x00000010200c7220 */ /* 0x040fe20000400000 */
[----:B------:R-:W-:Y:S02]  /*65d0*/  HADD2.F32 R36, -RZ, R50.H1_H1 ;  /* 0x30000032ff247230 */ /* 0x000fe40000004100 */
[C---:B------:R-:W-:Y:S01]  /*65e0*/  FFMA R15, R35.reuse, R20, R15 ;  /* 0x00000014230f7223 */ /* 0x040fe2000000000f */
[C---:B------:R-:W-:Y:S01]  /*65f0*/  FMUL R13, R32.reuse, R17 ;  /* 0x00000011200d7220 */ /* 0x040fe20000400000 */
[--C-:B------:R-:W-:Y:S02]  /*6600*/  HADD2.F32 R37, -RZ, R51.reuse.H0_H0 ;  /* 0x20000033ff257230 */ /* 0x100fe40000004100 */
[C---:B------:R-:W-:Y:S01]  /*6610*/  FMUL R14, R32.reuse, R18 ;  /* 0x00000012200e7220 */ /* 0x040fe20000400000 */
[----:B------:R-:W-:Y:S02]  /*6620*/  HADD2.F32 R20, -RZ, R51.H1_H1 ;  /* 0x30000033ff147230 */ /* 0x000fe40000004100 */
[----:B------:R-:W-:Y:S01]  /*6630*/  FMUL R19, R32, R19 ;  /* 0x0000001320137220 */ /* 0x000fe20000400000 */
[----:B------:R-:W-:Y:S01]  /*6640*/  F2FP.F16.F32.PACK_AB R44, R2, R0 ;  /* 0x00000000022c723e */ /* 0x000fe200000000ff */
[----:B------:R-:W-:Y:S01]  /*6650*/  FFMA R12, R35, R21, R12 ;  /* 0x00000015230c7223 */ /* 0x000fe2000000000c */
[----:B------:R-:W-:Y:S01]  /*6660*/  F2FP.F16.F32.PACK_AB R45, R7, R3 ;  /* 0x00000003072d723e */ /* 0x000fe200000000ff */
[----:B------:R-:W-:Y:S01]  /*6670*/  FFMA R13, R35, R36, R13 ;  /* 0x00000024230d7223 */ /* 0x000fe2000000000d */
[----:B------:R-:W-:Y:S01]  /*6680*/  F2FP.F16.F32.PACK_AB R46, R5, R4 ;  /* 0x00000004052e723e */ /* 0x000fe200000000ff */
[----:B------:R-:W-:Y:S01]  /*6690*/  FFMA R14, R35, R37, R14 ;  /* 0x00000025230e7223 */ /* 0x000fe2000000000e */
[----:B------:R-:W-:Y:S01]  /*66a0*/  F2FP.F16.F32.PACK_AB R47, R11, R6 ;  /* 0x000000060b2f723e */ /* 0x000fe200000000ff */
[----:B------:R-:W-:Y:S01]  /*66b0*/  FFMA R19, R35, R20, R19 ;  /* 0x0000001423137223 */ /* 0x000fe20000000013 */
[----:B------:R-:W-:Y:S02]  /*66c0*/  F2FP.F16.F32.PACK_AB R84, R9, R8 ;  /* 0x000000080954723e */ /* 0x000fe400000000ff */
[----:B------:R-:W-:Y:S01]  /*66d0*/  F2FP.F16.F32.PACK_AB R85, R15, R10 ;  /* 0x0000000a0f55723e */ /* 0x000fe200000000ff */
[----:B------:R1:W-:Y:S01]  /*66e0*/  STS.128 [R77+UR48+0x200], R44 ;  /* 0x0002002c4d007988 */ /* 0x0003e20008000c30 */
[----:B------:R-:W-:Y:S02]  /*66f0*/  F2FP.F16.F32.PACK_AB R86, R13, R12 ;  /* 0x0000000c0d56723e */ /* 0x000fe400000000ff */
[----:B------:R-:W-:Y:S05]  /*6700*/  F2FP.F16.F32.PACK_AB R87, R19, R14 ;  /* 0x0000000e1357723e */ /* 0x000fea00000000ff */
[----:B------:R1:W-:Y:S01]  /*6710*/  STS.128 [R79+0x200], R84 ;  /* 0x000200544f007388 */ /* 0x0003e20000000c00 */
[----:B------:R-:W-:Y:S01]  /*6720*/  @!PT LDS RZ, [RZ] ;  /* 0x00000000fffff984 */ /* 0x000fe20000000800 */
[----:B------:R-:W-:Y:S01]  /*6730*/  @!PT LDS RZ, [RZ] ;  /* 0x00000000fffff984 */ /* 0x000fe20000000800 */
[----:B------:R-:W-:Y:S01]  /*6740*/  @!PT LDS RZ, [RZ] ;  /* 0x00000000fffff984 */ /* 0x000fe20000000800 */
[----:B------:R-:W-:Y:S01]  /*6750*/  @!PT LDS RZ, [RZ] ;  /* 0x00000000fffff984 */ /* 0x000fe20000000800 */
[----:B------:R2:W-:Y:S07]  /*6760*/  MEMBAR.ALL.CTA ;  /* 0x0000000000007992 */ /* 0x0005ee0000008000 */
[----:B--2---:R-:W2:Y:S02]  /*6770*/  FENCE.VIEW.ASYNC.S ;  /* 0x00000000000073c6 */ /* 0x004ea40000000000 */
[----:B--2---:R-:W-:Y:S06]  /*6780*/  BAR.SYNC.DEFER_BLOCKING 0x1, 0x80 ;  /* 0x0042000000007b1d */ /* 0x004fec0000010000 */
[----:B------:R-:W-:Y:S05]  /*6790*/  @P0 BRA `(.L_x_115) ;  /* 0x0000000000380947 */ /* 0x000fea0003800000 */
[----:B------:R-:W-:Y:S02]  /*67a0*/  UIADD3 UR4, UPT, UPT, UR48, 0x200, URZ ;  /* 0x0000020030047890 */ /* 0x000fe4000fffe0ff */
[----:B------:R-:W-:Y:S01]  /*67b0*/  UIADD3 UR8, UP0, UPT, UR52, 0x680, URZ ;  /* 0x0000068034087890 */ /* 0x000fe2000ff1e0ff */
[----:B------:R-:W-:Y:S01]  /*67c0*/  UMOV UR43, UR36 ;  /* 0x00000024002b7c82 */ /* 0x000fe20008000000 */
[----:B------:R-:W-:Y:S02]  /*67d0*/  UIADD3 UR5, UPT, UPT, UR41, 0x40, URZ ;  /* 0x0000004029057890 */ /* 0x000fe4000fffe0ff */
[----:B------:R-:W-:Y:S01]  /*67e0*/  MOV R67, UR4 ;  /* 0x0000000400437c02 */ /* 0x000fe20008000f00 */
[----:B------:R-:W-:Y:S02]  /*67f0*/  UIADD3.X UR9, UPT, UPT, URZ, UR53, URZ, UP0, !UPT ;  /* 0x00000035ff097290 */ /* 0x000fe400087fe4ff */
[----:B------:R-:W-:Y:S01]  /*6800*/  UIADD3 UR4, UPT, UPT, UR48, 0xa00, URZ ;  /* 0x00000a0030047890 */ /* 0x000fe2000fffe0ff */
[----:B------:R-:W-:Y:S01]  /*6810*/  R2UR UR40, R67 ;  /* 0x00000000432872ca */ /* 0x000fe200000e0000 */
[----:B------:R-:W-:Y:S01]  /*6820*/  UMOV UR6, UR42 ;  /* 0x0000002a00067c82 */ /* 0x000fe20008000000 */
[----:B------:R-:W-:Y:S11]  /*6830*/  UMOV UR7, UR36 ;  /* 0x0000002400077c82 */ /* 0x000ff60008000000 */
[----:B------:R2:W-:Y:S01]  /*6840*/  UTMASTG.3D [UR40], [UR8] ;  /* 0x00000028080073b5 */ /* 0x0005e20008010000 */
[----:B------:R2:W-:Y:S01]  /*6850*/  UTMASTG.3D [UR4], [UR8] ;  /* 0x00000004080073b5 */ /* 0x0005e20008010000 */
[----:B------:R0:W-:Y:S01]  /*6860*/  UTMACMDFLUSH ;  /* 0x00000000000079b7 */ /* 0x0001e20000000000 */
[----:B--2---:R-:W-:Y:S04]  /*6870*/  DEPBAR.LE SB0, 0x1 ;  /* 0x000080400000791a */ /* 0x004fe80000000000 */
.L_x_115:
[----:B------:R-:W-:Y:S05]  /*6880*/  BSYNC.RECONVERGENT B0 ;  /* 0x0000000000007941 */ /* 0x000fea0003800200 */
.L_x_114:
[----:B------:R-:W-:Y:S01]  /*6890*/  BAR.SYNC.DEFER_BLOCKING 0x1, 0x80 ;  /* 0x0042000000007b1d */ /* 0x000fe20000010000 */
[----:B------:R-:W-:Y:S01]  /*68a0*/  ISETP.NE.AND P1, PT, R78, RZ, PT ;  /* 0x000000ff4e00720c */ /* 0x000fe20003f25270 */
[----:B------:R-:W-:Y:S01]  /*68b0*/  UISETP.NE.AND UP0, UPT, UR49, URZ, UPT ;  /* 0x000000ff3100728c */ /* 0x000fe2000bf05270 */
[----:B------:R-:W-:Y:S11]  /*68c0*/  LEA R3, R38, UR48, 0x3 ;  /* 0x0000003026037c11 */ /* 0x000ff6000f8e18ff */
[----:B------:R-:W-:Y:S01]  /*68d0*/  @P1 SHF.L.U32 R2, R71, 0x1f, RZ ;  /* 0x0000001f47021819 */ /* 0x000fe200000006ff */
[----:B------:R-:W-:Y:S06]  /*68e0*/  BRA.U !UP0, `(.L_x_116) ;  /* 0x0000000108247547 */ /* 0x000fec000b800000 */
[----:B------:R-:W-:Y:S01]  /*68f0*/  IMAD.U32 R5, RZ, RZ, UR51 ;  /* 0x00000033ff057e24 */ /* 0x000fe2000f8e00ff */
[----:B------:R-:W-:Y:S01]  /*6900*/  MOV R0, UR37 ;  /* 0x0000002500007c02 */ /* 0x000fe20008000f00 */
[----:B------:R-:W-:Y:S03]  /*6910*/  UIADD3 UR51, UPT, UPT, UR51, 0x1, URZ ;  /* 0x0000000133337890 */ /* 0x000fe6000fffe0ff */
[----:B------:R-:W-:Y:S01]  /*6920*/  @P1 LEA R5, R5, UR48, 0x3 ;  /* 0x0000003005051c11 */ /* 0x000fe2000f8e18ff */
[----:B------:R-:W-:Y:S04]  /*6930*/  UISETP.NE.AND UP0, UPT, UR51, 0x4, UPT ;  /* 0x000000043300788c */ /* 0x000fe8000bf05270 */
[----:B------:R-:W-:Y:S01]  /*6940*/  @P1 VIADD R5, R5, 0x40 ;  /* 0x0000004005051836 */ /* 0x000fe20000000000 */
[----:B------:R-:W-:Y:S04]  /*6950*/  USEL UR51, UR51, URZ, UP0 ;  /* 0x000000ff33337287 */ /* 0x000fe80008000000 */
[----:B------:R-:W-:Y:S04]  /*6960*/  @P1 PRMT R0, R0, 0x654, R5 ;  /* 0x0000065400001816 */ /* 0x000fe80000000005 */
[----:B------:R2:W-:Y:S04]  /*6970*/  @P1 SYNCS.ARRIVE.TRANS64.RED.A1T0 RZ, [R0+URZ], RZ ;  /* 0x000000ff00ff19a7 */ /* 0x0005e800081004ff */
.L_x_116:
[----:B------:R-:W3:Y:S01]  /*6980*/  @P1 SYNCS.PHASECHK.TRANS64.TRYWAIT P0, [R3+URZ+0x20], R2 ;  /* 0x00002002030015a7 */ /* 0x000ee200080011ff */
[----:B------:R-:W-:Y:S01]  /*6990*/  BSSY B1, `(.L_x_117) ;  /* 0x0000012000017945 */ /* 0x000fe20003800000 */
[----:B---3--:R-:W-:Y:S03]  /*69a0*/  @P1 SEL R39, RZ, 0x1, !P0 ;  /* 0x00000001ff271807 */ /* 0x008fe60004000000 */
[----:B------:R-:W-:Y:S05]  /*69b0*/  @!P1 BRA `(.L_x_118) ;  /* 0x00000000003c9947 */ /* 0x000fea0003800000 */
[----:B------:R-:W-:Y:S01]  /*69c0*/  ISETP.NE.AND P1, PT, R80, RZ, PT ;  /* 0x000000ff5000720c */ /* 0x000fe20003f25270 */
[----:B------:R-:W-:Y:S01]  /*69d0*/  BSSY B0, `(.L_x_119) ;  /* 0x0000009000007945 */ /* 0x000fe20003800000 */
[----:B------:R-:W-:Y:S11]  /*69e0*/  ISETP.NE.AND P0, PT, R39, RZ, PT ;  /* 0x000000ff2700720c */ /* 0x000ff60003f05270 */
[----:B------:R-:W-:Y:S05]  /*69f0*/  @P1 IMAD R4, R38, 0x1000, R77 ;  /* 0x0000100026041824 */ /* 0x000fea00078e024d */
[----:B------:R-:W-:Y:S05]  /*6a00*/  @P1 IADD3 R2, PT, PT, R4, UR48, RZ ;  /* 0x0000003004021c10 */ /* 0x000fea000fffe0ff */
[----:B------:R-:W-:Y:S01]  /*6a10*/  @P1 IMAD.IADD R2, R81, 0x1, R2 ;  /* 0x0000000151021824 */ /* 0x000fe200078e0202 */
[----:B------:R-:W-:Y:S06]  /*6a20*/  @P0 BRA `(.L_x_120) ;  /* 0x00000000000c0947 */ /* 0x000fec0003800000 */
[----:B--2---:R-:W-:Y:S04]  /*6a30*/  SHF.L.U32 R0, R71, 0x1f, RZ ;  /* 0x0000001f47007819 */ /* 0x004fe800000006ff */
[----:B------:R-:W2:Y:S02]  /*6a40*/  SYNCS.PHASECHK.TRANS64.TRYWAIT P0, [R3+URZ+0x20], R0 ;  /* 0x00002000030075a7 */ /* 0x000ea400080011ff */
[----:B--2---:R-:W-:Y:S05]  /*6a50*/  @!P0 BRA `(.L_x_121) ;  /* 0x0000002400dc8947 */ /* 0x004fea0003800000 */
.L_x_120:
[----:B------:R-:W-:Y:S05]  /*6a60*/  BSYNC B0 ;  /* 0x0000000000007941 */ /* 0x000fea0003800000 */
.L_x_119:
[----:B------:R-:W-:Y:S02]  /*6a70*/  ISETP.NE.AND P0, PT, R80, RZ, PT ;  /* 0x000000ff5000720c */ /* 0x000fe40003f05270 */
[----:B------:R-:W-:Y:S11]  /*6a80*/  IADD3 R38, PT, PT, R38, 0x1, RZ ;  /* 0x0000000126267810 */ /* 0x000ff60007ffe0ff */
[----:B------:R3:W4:Y:S04]  /*6a90*/  @P0 LDS.128 R40, [R4+UR48+0x200] ;  /* 0x0002003004280984 */ /* 0x0007280008000c00 */
[----:B------:R3:W1:Y:S02]  /*6aa0*/  @P0 LDS.128 R48, [R2+0x200] ;  /* 0x0002000002300984 */ /* 0x0006640000000c00 */
.L_x_118:
[----:B------:R-:W-:Y:S05]  /*6ab0*/  BSYNC B1 ;  /* 0x0000000000017941 */ /* 0x000fea0003800000 */
.L_x_117:
[----:B--2---:R-:W-:Y:S05]  /*6ac0*/  VIADD R3, R34, 0x10 ;  /* 0x0000001022037836 */ /* 0x004fea0000000000 */
[----:B------:R-:W-:Y:S04]  /*6ad0*/  SHF.R.U32.HI R3, RZ, 0x15, R3 ;  /* 0x00000015ff037819 */ /* 0x000fe80000011603 */
[----:B------:R-:W-:Y:S11]  /*6ae0*/  LOP3.LUT P0, RZ, R3, 0x3, R66, 0x48, !PT ;  /* 0x0000000303ff7812 */ /* 0x000ff60007804842 */
[----:B------:R-:W-:Y:S02]  /*6af0*/  @!UPT UIADD3 URZ, UPT, UPT, URZ, URZ, URZ ;  /* 0x000000fffffff290 */ /* 0x000fe4000fffe0ff */
[----:B------:R-:W-:Y:S05]  /*6b00*/  @!P0 BRA `(.L_x_122) ;  /* 0x0000000000408947 */ /* 0x000fea0003800000 */
[----:B------:R-:W2:Y:S01]  /*6b10*/  LDCU.64 UR8, c[0x4][0x70] ;  /* 0x01000e00ff0877ac */ /* 0x000ea20008000a00 */
[----:B------:R-:W-:Y:S01]  /*6b20*/  MOV R3, 0x0 ;  /* 0x0000000000037802 */ /* 0x000fe20000000f00 */
[----:B------:R-:W-:Y:S02]  /*6b30*/  HFMA2 R12, -RZ, RZ, 0, 5.9604644775390625e-08 ;  /* 0x00000001ff0c7431 */ /* 0x000fe400000001ff */
[----:B------:R-:W-:Y:S02]  /*6b40*/  IMAD.MOV.U32 R8, RZ, RZ, 0x192 ;  /* 0x00000192ff087424 */ /* 0x000fe400078e00ff */
[----:B------:R-:W-:Y:S01]  /*6b50*/  IMAD.MOV.U32 R13, RZ, RZ, RZ ;  /* 0x000000ffff0d7224 */ /* 0x000fe200078e00ff */
[----:B------:R-:W5:Y:S01]  /*6b60*/  LDCU.64 UR6, c[0x4][0x78] ;  /* 0x01000f00ff0677ac */ /* 0x000f620008000a00 */
[----:B---3--:R-:W3:Y:S01]  /*6b70*/  LDC.64 R2, c[0x4][R3] ;  /* 0x0100000003027b82 */ /* 0x008ee20000000a00 */
[----:B------:R-:W4:Y:S01]  /*6b80*/  LDCU.64 UR4, c[0x4][0x10] ;  /* 0x01000200ff0477ac */ /* 0x000f220008000a00 */
[----:B--2---:R-:W-:Y:S01]  /*6b90*/  MOV R5, UR9 ;  /* 0x0000000900057c02 */ /* 0x004fe20008000f00 */
[----:B------:R-:W-:Y:S01]  /*6ba0*/  IMAD.U32 R4, RZ, RZ, UR8 ;  /* 0x00000008ff047e24 */ /* 0x000fe2000f8e00ff */
[----:B-----5:R-:W-:Y:S01]  /*6bb0*/  MOV R7, UR7 ;  /* 0x0000000700077c02 */ /* 0x020fe20008000f00 */
[----:B------:R-:W-:Y:S01]  /*6bc0*/  IMAD.U32 R6, RZ, RZ, UR6 ;  /* 0x00000006ff067e24 */ /* 0x000fe2000f8e00ff */
[----:B----4-:R-:W-:Y:S01]  /*6bd0*/  MOV R11, UR5 ;  /* 0x00000005000b7c02 */ /* 0x010fe20008000f00 */
[----:B------:R-:W-:Y:S02]  /*6be0*/  IMAD.U32 R10, RZ, RZ, UR4 ;  /* 0x00000004ff0a7e24 */ /* 0x000fe4000f8e00ff */
[----:B------:R-:W-:Y:S07]  /*6bf0*/  LEPC R20, `(.L_x_122) ;  /* 0x000000001014794e */ /* 0x000fee0000000000 */
[----:B-1-3--:R-:W-:Y:S05]  /*6c00*/  CALL.ABS.NOINC R2 ;  /* 0x0000000002007343 */ /* 0x00afea0003c00000 */
.L_x_122:
[----:B------:R-:W-:Y:S01]  /*6c10*/  ISETP.NE.AND P6, PT, R78, RZ, PT ;  /* 0x000000ff4e00720c */ /* 0x000fe20003fc5270 */
[----:B------:R-:W-:Y:S05]  /*6c20*/  WARPSYNC.ALL ;  /* 0x0000000000007948 */ /* 0x000fea0003800000 */
[----:B------:R-:W-:Y:S01]  /*6c30*/  R2UR UR4, R34 ;  /* 0x00000000220472ca */ /* 0x000fe200000e0000 */
[--C-:B----4-:R-:W-:Y:S01]  /*6c40*/  HADD2.F32 R20, -RZ, R40.reuse.H0_H0 ;  /* 0x20000028ff147230 */ /* 0x110fe20000004100 */
[----:B------:R-:W-:Y:S01]  /*6c50*/  ISETP.NE.AND P0, PT, R72, RZ, PT ;  /* 0x000000ff4800720c */ /* 0x000fe20003f05270 */
[----:B------:R-:W-:Y:S01]  /*6c60*/  HADD2.F32 R21, -RZ, R40.H1_H1 ;  /* 0x30000028ff157230 */ /* 0x000fe20000004100 */
[----:B------:R-:W-:Y:S01]  /*6c70*/  MOV R82, UR51 ;  /* 0x0000003300527c02 */ /* 0x000fe20008000f00 */
[--C-:B------:R-:W-:Y:S01]  /*6c80*/  HADD2.F32 R36, -RZ, R41.reuse.H1_H1 ;  /* 0x30000029ff247230 */ /* 0x100fe20000004100 */
[----:B------:R-:W-:Y:S01]  /*6c90*/  MOV R83, UR37 ;  /* 0x0000002500537c02 */ /* 0x000fe20008000f00 */
[----:B-1----:R-:W-:Y:S01]  /*6ca0*/  HADD2.F32 R37, -RZ, R48.H0_H0 ;  /* 0x20000030ff257230 */ /* 0x002fe20000004100 */
[----:B------:R-:W-:Y:S01]  /*6cb0*/  @P6 LEA R82, R82, UR48, 0x3 ;  /* 0x0000003052526c11 */ /* 0x000fe2000f8e18ff */
[----:B------:R-:W-:Y:S01]  /*6cc0*/  BSSY.RECONVERGENT B0, `(.L_x_123) ;  /* 0x0000052000007945 */ /* 0x000fe20003800200 */
[----:B------:R-:W-:Y:S02]  /*6cd0*/  @P6 SHF.L.U32 R88, R71, 0x1f, RZ ;  /* 0x0000001f47586819 */ /* 0x000fe400000006ff */
[----:B------:R-:W-:Y:S01]  /*6ce0*/  @P6 IADD3 R82, PT, PT, R82, 0x40, RZ ;  /* 0x0000004052526810 */ /* 0x000fe20007ffe0ff */
[----:B---3--:R-:W1:Y:S03]  /*6cf0*/  LDTM.x16 R4, tmem[UR4+0x10] ;  /* 0x00001004000479ee */ /* 0x008e660008240000 */
[----:B------:R-:W-:Y:S02]  /*6d00*/  @P6 PRMT R82, R83, 0x654, R82 ;  /* 0x0000065453526816 */ /* 0x000fe40000000052 */
[----:B------:R-:W-:Y:S01]  /*6d10*/  LEA R83, R38, UR48, 0x3 ;  /* 0x0000003026537c11 */ /* 0x000fe2000f8e18ff */
[C---:B-1----:R-:W-:Y:S01]  /*6d20*/  FMUL R0, R32.reuse, R4 ;  /* 0x0000000420007220 */ /* 0x042fe20000400000 */
[C---:B------:R-:W-:Y:S01]  /*6d30*/  FMUL R2, R32.reuse, R5 ;  /* 0x0000000520027220 */ /* 0x040fe20000400000 */
[C---:B------:R-:W-:Y:S01]  /*6d40*/  FMUL R3, R32.reuse, R6 ;  /* 0x0000000620037220 */ /* 0x040fe20000400000 */
[C---:B------:R-:W-:Y:S01]  /*6d50*/  FMUL R7, R32.reuse, R7 ;  /* 0x0000000720077220 */ /* 0x040fe20000400000 */
[C---:B------:R-:W-:Y:S01]  /*6d60*/  FFMA R0, R35.reuse, R20, R0 ;  /* 0x0000001423007223 */ /* 0x040fe20000000000 */
[----:B------:R-:W-:Y:S02]  /*6d70*/  HADD2.F32 R20, -RZ, R41.H0_H0 ;  /* 0x20000029ff147230 */ /* 0x000fe40000004100 */
[C---:B------:R-:W-:Y:S01]  /*6d80*/  FFMA R2, R35.reuse, R21, R2 ;  /* 0x0000001523027223 */ /* 0x040fe20000000002 */
[C---:B------:R-:W-:Y:S01]  /*6d90*/  FMUL R4, R32.reuse, R8 ;  /* 0x0000000820047220 */ /* 0x040fe20000400000 */
[C---:B------:R-:W-:Y:S01]  /*6da0*/  FMUL R5, R32.reuse, R9 ;  /* 0x0000000920057220 */ /* 0x040fe20000400000 */
[--C-:B------:R-:W-:Y:S02]  /*6db0*/  HADD2.F32 R21, -RZ, R43.reuse.H0_H0 ;  /* 0x2000002bff157230 */ /* 0x100fe40000004100 */
[C---:B------:R-:W-:Y:S01]  /*6dc0*/  FFMA R3, R35.reuse, R20, R3 ;  /* 0x0000001423037223 */ /* 0x040fe20000000003 */
[--C-:B------:R-:W-:Y:S02]  /*6dd0*/  HADD2.F32 R20, -RZ, R42.reuse.H0_H0 ;  /* 0x2000002aff147230 */ /* 0x100fe40000004100 */
[C---:B------:R-:W-:Y:S01]  /*6de0*/  FFMA R7, R35.reuse, R36, R7 ;  /* 0x0000002423077223 */ /* 0x040fe20000000007 */
[C---:B------:R-:W-:Y:S01]  /*6df0*/  FMUL R6, R32.reuse, R10 ;  /* 0x0000000a20067220 */ /* 0x040fe20000400000 */
[----:B------:R-:W-:Y:S02]  /*6e00*/  HADD2.F32 R36, -RZ, R43.H1_H1 ;  /* 0x3000002bff247230 */ /* 0x000fe40000004100 */
[C---:B------:R-:W-:Y:S01]  /*6e10*/  FMUL R11, R32.reuse, R11 ;  /* 0x0000000b200b7220 */ /* 0x040fe20000400000 */
[C---:B------:R-:W-:Y:S01]  /*6e20*/  FFMA R4, R35.reuse, R20, R4 ;  /* 0x0000001423047223 */ /* 0x040fe20000000004 */
[----:B------:R-:W-:Y:S02]  /*6e30*/  HADD2.F32 R20, -RZ, R42.H1_H1 ;  /* 0x3000002aff147230 */ /* 0x000fe40000004100 */
[C---:B------:R-:W-:Y:S01]  /*6e40*/  FMUL R8, R32.reuse, R12 ;  /* 0x0000000c20087220 */ /* 0x040fe20000400000 */
[C---:B------:R-:W-:Y:S01]  /*6e50*/  FMUL R9, R32.reuse, R13 ;  /* 0x0000000d20097220 */ /* 0x040fe20000400000 */
[C---:B------:R-:W-:Y:S01]  /*6e60*/  FMUL R10, R32.reuse, R14 ;  /* 0x0000000e200a7220 */ /* 0x040fe20000400000 */
[C---:B------:R-:W-:Y:S01]  /*6e70*/  FMUL R15, R32.reuse, R15 ;  /* 0x0000000f200f7220 */ /* 0x040fe20000400000 */
[C---:B------:R-:W-:Y:S01]  /*6e80*/  FFMA R5, R35.reuse, R20, R5 ;  /* 0x0000001423057223 */ /* 0x040fe20000000005 */
[----:B------:R-:W-:Y:S02]  /*6e90*/  HADD2.F32 R20, -RZ, R48.H1_H1 ;  /* 0x30000030ff147230 */ /* 0x000fe40000004100 */
[C---:B------:R-:W-:Y:S01]  /*6ea0*/  FFMA R6, R35.reuse, R21, R6 ;  /* 0x0000001523067223 */ /* 0x040fe20000000006 */
[C---:B------:R-:W-:Y:S01]  /*6eb0*/  FFMA R11, R35.reuse, R36, R11 ;  /* 0x00000024230b7223 */ /* 0x040fe2000000000b */
[C---:B------:R-:W-:Y:S01]  /*6ec0*/  FFMA R8, R35.reuse, R37, R8 ;  /* 0x0000002523087223 */ /* 0x040fe20000000008 */
[--C-:B------:R-:W-:Y:S02]  /*6ed0*/  HADD2.F32 R21, -RZ, R49.reuse.H0_H0 ;  /* 0x20000031ff157230 */ /* 0x100fe40000004100 */
[C---:B------:R-:W-:Y:S01]  /*6ee0*/  FFMA R9, R35.reuse, R20, R9 ;  /* 0x0000001423097223 */ /* 0x040fe20000000009 */
[----:B------:R-:W-:Y:S02]  /*6ef0*/  HADD2.F32 R20, -RZ, R49.H1_H1 ;  /* 0x30000031ff147230 */ /* 0x000fe40000004100 */
[C---:B------:R-:W-:Y:S01]  /*6f00*/  FMUL R12, R32.reuse, R16 ;  /* 0x00000010200c7220 */ /* 0x040fe20000400000 */
[C---:B------:R-:W-:Y:S01]  /*6f10*/  FMUL R13, R32.reuse, R17 ;  /* 0x00000011200d7220 */ /* 0x040fe20000400000 */
[C---:B------:R-:W-:Y:S01]  /*6f20*/  FFMA R10, R35.reuse, R21, R10 ;  /* 0x00000015230a7223 */ /* 0x040fe2000000000a */
[--C-:B------:R-:W-:Y:S02]  /*6f30*/  HADD2.F32 R21, -RZ, R50.reuse.H0_H0 ;  /* 0x20000032ff157230 */ /* 0x100fe40000004100 */
[C---:B------:R-:W-:Y:S01]  /*6f40*/  FFMA R15, R35.reuse, R20, R15 ;  /* 0x00000014230f7223 */ /* 0x040fe2000000000f */
[----:B------:R-:W-:Y:S02]  /*6f50*/  HADD2.F32 R20, -RZ, R50.H1_H1 ;  /* 0x30000032ff147230 */ /* 0x000fe40000004100 */
[C---:B------:R-:W-:Y:S01]  /*6f60*/  FMUL R14, R32.reuse, R18 ;  /* 0x00000012200e7220 */ /* 0x040fe20000400000 */
[--C-:B------:R-:W-:Y:S02]  /*6f70*/  HADD2.F32 R37, -RZ, R51.reuse.H0_H0 ;  /* 0x20000033ff257230 */ /* 0x100fe40000004100 */
[----:B------:R-:W-:Y:S01]  /*6f80*/  FMUL R19, R32, R19 ;  /* 0x0000001320137220 */ /* 0x000fe20000400000 */
[----:B------:R-:W-:Y:S01]  /*6f90*/  HADD2.F32 R36, -RZ, R51.H1_H1 ;  /* 0x30000033ff247230 */ /* 0x000fe20000004100 */
        /* <DEDUP_REMOVED lines=22> */
[----:B------:R-:W-:Y:S02]  /*7100*/  UIADD3 UR12, UP0, UPT, UR52, 0x680, URZ ;  /* 0x00000680340c7890 */ /* 0x000fe4000ff1e0ff */
[----:B------:R-:W-:Y:S02]  /*7110*/  UIADD3 UR9, UPT, UPT, UR41, 0x10, URZ ;  /* 0x0000001029097890 */ /* 0x000fe4000fffe0ff */
[----:B------:R-:W-:Y:S02]  /*7120*/  UIADD3 UR8, UPT, UPT, UR48, 0x1200, URZ ;  /* 0x0000120030087890 */ /* 0x000fe4000fffe0ff */
[----:B------:R-:W-:Y:S01]  /*7130*/  UIADD3.X UR13, UPT, UPT, URZ, UR53, URZ, UP0, !UPT ;  /* 0x00000035ff0d7290 */ /* 0x000fe200087fe4ff */
[----:B------:R-:W-:Y:S01]  /*7140*/  UMOV UR10, UR42 ;  /* 0x0000002a000a7c82 */ /* 0x000fe20008000000 */
[----:B------:R-:W-:Y:S01]  /*7150*/  UMOV UR11, UR36 ;  /* 0x00000024000b7c82 */ /* 0x000fe20008000000 */
[----:B------:R-:W-:Y:S02]  /*7160*/  UIADD3 UR5, UPT, UPT, UR41, 0x50, URZ ;  /* 0x0000005029057890 */ /* 0x000fe4000fffe0ff */
[----:B------:R-:W-:Y:S01]  /*7170*/  UIADD3 UR4, UPT, UPT, UR48, 0x1a00, URZ ;  /* 0x00001a0030047890 */ /* 0x000fe2000fffe0ff */
[----:B------:R-:W-:Y:S03]  /*7180*/  UMOV UR6, UR42 ;  /* 0x0000002a00067c82 */ /* 0x000fe60008000000 */
[----:B------:R2:W-:Y:S01]  /*7190*/  UTMASTG.3D [UR8], [UR12] ;  /* 0x000000080c0073b5 */ /* 0x0005e20008010000 */
[----:B------:R-:W-:Y:S04]  /*71a0*/  UMOV UR7, UR36 ;  /* 0x0000002400077c82 */ /* 0x000fe80008000000 */
[----:B------:R2:W-:Y:S01]  /*71b0*/  UTMASTG.3D [UR4], [UR12] ;  /* 0x000000040c0073b5 */ /* 0x0005e20008010000 */
[----:B------:R0:W-:Y:S01]  /*71c0*/  UTMACMDFLUSH ;  /* 0x00000000000079b7 */ /* 0x0001e20000000000 */
[----:B--2---:R-:W-:Y:S04]  /*71d0*/  DEPBAR.LE SB0, 0x1 ;  /* 0x000080400000791a */ /* 0x004fe80000000000 */
.L_x_124:
[----:B------:R-:W-:Y:S05]  /*71e0*/  BSYNC.RECONVERGENT B0 ;  /* 0x0000000000007941 */ /* 0x000fea0003800200 */
.L_x_123:
[----:B------:R-:W-:Y:S01]  /*71f0*/  BAR.SYNC.DEFER_BLOCKING 0x1, 0x80 ;  /* 0x0042000000007b1d */ /* 0x000fe20000010000 */
[----:B------:R-:W-:Y:S04]  /*7200*/  UIADD3 UR40, UPT, UPT, UR51, 0x1, URZ ;  /* 0x0000000133287890 */ /* 0x000fe8000fffe0ff */
[----:B------:R-:W-:Y:S04]  /*7210*/  UISETP.NE.AND UP0, UPT, UR40, 0x4, UPT ;  /* 0x000000042800788c */ /* 0x000fe8000bf05270 */
[----:B------:R-:W-:Y:S01]  /*7220*/  USEL UR40, UR40, URZ, UP0 ;  /* 0x000000ff28287287 */ /* 0x000fe20008000000 */
[----:B------:R2:W-:Y:S01]  /*7230*/  @P6 SYNCS.ARRIVE.TRANS64.RED.A1T0 RZ, [R82+URZ], RZ ;  /* 0x000000ff52ff69a7 */ /* 0x0005e200081004ff */
[----:B------:R-:W-:Y:S01]  /*7240*/  BSSY B1, `(.L_x_125) ;  /* 0x0000013000017945 */ /* 0x000fe20003800000 */
[----:B------:R-:W3:Y:S02]  /*7250*/  @P6 SYNCS.PHASECHK.TRANS64.TRYWAIT P0, [R83+URZ+0x20], R88 ;  /* 0x00002058530065a7 */ /* 0x000ee400080011ff */
[----:B---3--:R-:W-:Y:S01]  /*7260*/  @P6 SEL R39, RZ, 0x1, !P0 ;  /* 0x00000001ff276807 */ /* 0x008fe20004000000 */
[----:B--2---:R-:W-:Y:S06]  /*7270*/  @!P6 BRA `(.L_x_126) ;  /* 0x00000000003ce947 */ /* 0x004fec0003800000 */
[----:B------:R-:W-:Y:S01]  /*7280*/  ISETP.NE.AND P1, PT, R80, RZ, PT ;  /* 0x000000ff5000720c */ /* 0x000fe20003f25270 */
[----:B------:R-:W-:Y:S01]  /*7290*/  BSSY B0, `(.L_x_127) ;  /* 0x0000009000007945 */ /* 0x000fe20003800000 */
[----:B------:R-:W-:Y:S11]  /*72a0*/  ISETP.NE.AND P0, PT, R39, RZ, PT ;  /* 0x000000ff2700720c */ /* 0x000ff60003f05270 */
[----:B------:R-:W-:Y:S05]  /*72b0*/  @P1 IMAD R2, R38, 0x1000, R77 ;  /* 0x0000100026021824 */ /* 0x000fea00078e024d */
[----:B------:R-:W-:Y:S05]  /*72c0*/  @P1 IADD3 R0, PT, PT, R2, UR48, RZ ;  /* 0x0000003002001c10 */ /* 0x000fea000fffe0ff */
[----:B------:R-:W-:Y:S01]  /*72d0*/  @P1 IMAD.IADD R0, R81, 0x1, R0 ;  /* 0x0000000151001824 */ /* 0x000fe200078e0200 */
[----:B------:R-:W-:Y:S06]  /*72e0*/  @P0 BRA `(.L_x_128) ;  /* 0x00000000000c0947 */ /* 0x000fec0003800000 */
[----:B------:R-:W-:Y:S04]  /*72f0*/  SHF.L.U32 R4, R71, 0x1f, RZ ;  /* 0x0000001f47047819 */ /* 0x000fe800000006ff */
[----:B------:R-:W2:Y:S02]  /*7300*/  SYNCS.PHASECHK.TRANS64.TRYWAIT P0, [R83+URZ+0x20], R4 ;  /* 0x00002004530075a7 */ /* 0x000ea400080011ff */
[----:B--2---:R-:W-:Y:S05]  /*7310*/  @!P0 BRA `(.L_x_129) ;  /* 0x0000001c00c08947 */ /* 0x004fea0003800000 */
.L_x_128:
[----:B------:R-:W-:Y:S05]  /*7320*/  BSYNC B0 ;  /* 0x0000000000007941 */ /* 0x000fea0003800000 */
.L_x_127:
[----:B------:R-:W-:Y:S02]  /*7330*/  ISETP.NE.AND P0, PT, R80, RZ, PT ;  /* 0x000000ff5000720c */ /* 0x000fe40003f05270 */
[----:B------:R-:W-:Y:S11]  /*7340*/  IADD3 R38, PT, PT, R38, 0x1, RZ ;  /* 0x0000000126267810 */ /* 0x000ff60007ffe0ff */
[----:B------:R3:W4:Y:S04]  /*7350*/  @P0 LDS.128 R40, [R2+UR48+0x200] ;  /* 0x0002003002280984 */ /* 0x0007280008000c00 */
[----:B------:R3:W1:Y:S02]  /*7360*/  @P0 LDS.128 R48, [R0+0x200] ;  /* 0x0002000000300984 */ /* 0x0006640000000c00 */
.L_x_126:
[----:B------:R-:W-:Y:S05]  /*7370*/  BSYNC B1 ;  /* 0x0000000000017941 */ /* 0x000fea0003800000 */
.L_x_125:
[----:B------:R-:W-:Y:S05]  /*7380*/  VIADD R3, R34, 0x20 ;  /* 0x0000002022037836 */ /* 0x000fea0000000000 */
[----:B------:R-:W-:Y:S04]  /*7390*/  SHF.R.U32.HI R3, RZ, 0x15, R3 ;  /* 0x00000015ff037819 */ /* 0x000fe80000011603 */
[----:B------:R-:W-:Y:S11]  /*73a0*/  LOP3.LUT P0, RZ, R3, 0x3, R66, 0x48, !PT ;  /* 0x0000000303ff7812 */ /* 0x000ff60007804842 */
[----:B------:R-:W-:Y:S02]  /*73b0*/  @!UPT UIADD3 URZ, UPT, UPT, URZ, URZ, URZ ;  /* 0x000000fffffff290 */ /* 0x000fe4000fffe0ff */
[----:B------:R-:W-:Y:S05]  /*73c0*/  @!P0 BRA `(.L_x_130) ;  /* 0x0000000000408947 */ /* 0x000fea0003800000 */
[----:B------:R-:W5:Y:S01]  /*73d0*/  LDCU.64 UR8, c[0x4][0x70] ;  /* 0x01000e00ff0877ac */ /* 0x000f620008000a00 */
[----:B------:R-:W-:Y:S01]  /*73e0*/  MOV R3, 0x0 ;  /* 0x0000000000037802 */ /* 0x000fe20000000f00 */
[----:B------:R-:W-:Y:S02]  /*73f0*/  HFMA2 R12, -RZ, RZ, 0, 5.9604644775390625e-08 ;  /* 0x00000001ff0c7431 */ /* 0x000fe400000001ff */
[----:B------:R-:W-:Y:S02]  /*7400*/  IMAD.MOV.U32 R8, RZ, RZ, 0x192 ;  /* 0x00000192ff087424 */ /* 0x000fe400078e00ff */
[----:B------:R-:W-:Y:S01]  /*7410*/  IMAD.MOV.U32 R13, RZ, RZ, RZ ;  /* 0x000000ffff0d7224 */ /* 0x000fe200078e00ff */
[----:B------:R-:W4:Y:S01]  /*7420*/  LDCU.64 UR6, c[0x4][0x78] ;  /* 0x01000f00ff0677ac */ /* 0x000f220008000a00 */
[----:B---3--:R-:W3:Y:S01]  /*7430*/  LDC.64 R2, c[0x4][R3] ;  /* 0x0100000003027b82 */ /* 0x008ee20000000a00 */
[----:B------:R-:W1:Y:S01]  /*7440*/  LDCU.64 UR4, c[0x4][0x10] ;  /* 0x01000200ff0477ac */ /* 0x000e620008000a00 */
[----:B-----5:R-:W-:Y:S01]  /*7450*/  MOV R5, UR9 ;  /* 0x0000000900057c02 */ /* 0x020fe20008000f00 */
[----:B--2---:R-:W-:Y:S01]  /*7460*/  IMAD.U32 R4, RZ, RZ, UR8 ;  /* 0x00000008ff047e24 */ /* 0x004fe2000f8e00ff */
[----:B----4-:R-:W-:Y:S01]  /*7470*/  MOV R7, UR7 ;  /* 0x0000000700077c02 */ /* 0x010fe20008000f00 */
[----:B------:R-:W-:Y:S01]  /*7480*/  IMAD.U32 R6, RZ, RZ, UR6 ;  /* 0x00000006ff067e24 */ /* 0x000fe2000f8e00ff */
[----:B-1----:R-:W-:Y:S01]  /*7490*/  MOV R11, UR5 ;  /* 0x00000005000b7c02 */ /* 0x002fe20008000f00 */
[----:B------:R-:W-:Y:S02]  /*74a0*/  IMAD.U32 R10, RZ, RZ, UR4 ;  /* 0x00000004ff0a7e24 */ /* 0x000fe4000f8e00ff */
[----:B------:R-:W-:Y:S07]  /*74b0*/  LEPC R20, `(.L_x_130) ;  /* 0x000000001014794e */ /* 0x000fee0000000000 */
[----:B---3--:R-:W-:Y:S05]  /*74c0*/  CALL.ABS.NOINC R2 ;  /* 0x0000000002007343 */ /* 0x008fea0003c00000 */
.L_x_130:
        /* <DEDUP_REMOVED lines=8> */
[----:B--2---:R-:W-:Y:S01]  /*7550*/  MOV R83, UR37 ;  /* 0x0000002500537c02 */ /* 0x004fe20008000f00 */
[----:B-1----:R-:W-:Y:S01]  /*7560*/  HADD2.F32 R37, -RZ, R48.H0_H0 ;  /* 0x20000030ff257230 */ /* 0x002fe20000004100 */
[----:B------:R-:W-:Y:S01]  /*7570*/  @P6 LEA R82, R82, UR48, 0x3 ;  /* 0x0000003052526c11 */ /* 0x000fe2000f8e18ff */
[----:B------:R-:W-:Y:S01]  /*7580*/  BSSY.RECONVERGENT B0, `(.L_x_131) ;  /* 0x0000052000007945 */ /* 0x000fe20003800200 */
[----:B------:R-:W-:Y:S02]  /*7590*/  LEA R88, R38, UR48, 0x3 ;  /* 0x0000003026587c11 */ /* 0x000fe4000f8e18ff */
[----:B------:R-:W-:Y:S01]  /*75a0*/  @P6 IADD3 R82, PT, PT, R82, 0x40, RZ ;  /* 0x0000004052526810 */ /* 0x000fe20007ffe0ff */
[----:B------:R-:W3:Y:S03]  /*75b0*/  LDTM.x16 R4, tmem[UR4+0x20] ;  /* 0x00002004000479ee */ /* 0x000ee60008240000 */
[----:B------:R-:W-:Y:S02]  /*75c0*/  @P6 PRMT R82, R83, 0x654, R82 ;  /* 0x0000065453526816 */ /* 0x000fe40000000052 */
[----:B------:R-:W-:Y:S01]  /*75d0*/  @P6 SHF.L.U32 R83, R71, 0x1f, RZ ;  /* 0x0000001f47536819 */ /* 0x000fe200000006ff */
[C---:B---3--:R-:W-:Y:S01]  /*75e0*/  FMUL R0, R32.reuse, R4 ;  /* 0x0000000420007220 */ /* 0x048fe20000400000 */
        /* <DEDUP_REMOVED lines=75> */
.L_x_132:
[----:B------:R-:W-:Y:S05]  /*7aa0*/  BSYNC.RECONVERGENT B0 ;  /* 0x0000000000007941 */ /* 0x000fea0003800200 */
.L_x_131:
        /* <DEDUP_REMOVED lines=19> */
.L_x_136:
[----:B------:R-:W-:Y:S05]  /*7be0*/  BSYNC B0 ;  /* 0x0000000000007941 */ /* 0x000fea0003800000 */
.L_x_135:
[----:B------:R-:W-:Y:S11]  /*7bf0*/  ISETP.NE.AND P0, PT, R80, RZ, PT ;  /* 0x000000ff5000720c */ /* 0x000ff60003f05270 */
[----:B------:R-:W-:Y:S02]  /*7c00*/  @!UPT UIADD3 URZ, UPT, UPT, URZ, URZ, URZ ;  /* 0x000000fffffff290 */ /* 0x000fe4000fffe0ff */
[----:B------:R3:W4:Y:S04]  /*7c10*/  @P0 LDS.128 R40, [R38+UR48+0x200] ;  /* 0x0002003026280984 */ /* 0x0007280008000c00 */
[----:B------:R3:W1:Y:S02]  /*7c20*/  @P0 LDS.128 R48, [R81+0x200] ;  /* 0x0002000051300984 */ /* 0x0006640000000c00 */
.L_x_134:
[----:B------:R-:W-:Y:S05]  /*7c30*/  BSYNC B1 ;  /* 0x0000000000017941 */ /* 0x000fea0003800000 */
.L_x_133:
        /* <DEDUP_REMOVED lines=11> */
[----:B------:R-:W1:Y:S01]  /*7cf0*/  LDC.64 R2, c[0x4][R3] ;  /* 0x0100000003027b82 */ /* 0x000e620000000a00 */
[----:B------:R-:W3:Y:S01]  /*7d00*/  LDCU.64 UR4, c[0x4][0x10] ;  /* 0x01000200ff0477ac */ /* 0x000ee20008000a00 */
[----:B--2---:R-:W-:Y:S01]  /*7d10*/  MOV R5, UR9 ;  /* 0x0000000900057c02 */ /* 0x004fe20008000f00 */
[----:B------:R-:W-:Y:S01]  /*7d20*/  IMAD.U32 R4, RZ, RZ, UR8 ;  /* 0x00000008ff047e24 */ /* 0x000fe2000f8e00ff */
[----:B-----5:R-:W-:Y:S01]  /*7d30*/  MOV R7, UR7 ;  /* 0x0000000700077c02 */ /* 0x020fe20008000f00 */
[----:B------:R-:W-:Y:S01]  /*7d40*/  IMAD.U32 R6, RZ, RZ, UR6 ;  /* 0x00000006ff067e24 */ /* 0x000fe2000f8e00ff */
[----:B---3--:R-:W-:Y:S01]  /*7d50*/  MOV R11, UR5 ;  /* 0x00000005000b7c02 */ /* 0x008fe20008000f00 */
[----:B------:R-:W-:Y:S02]  /*7d60*/  IMAD.U32 R10, RZ, RZ, UR4 ;  /* 0x00000004ff0a7e24 */ /* 0x000fe4000f8e00ff */
[----:B------:R-:W-:Y:S07]  /*7d70*/  LEPC R20, `(.L_x_138) ;  /* 0x000000001014794e */ /* 0x000fee0000000000 */
[----:B-1--4-:R-:W-:Y:S05]  /*7d80*/  CALL.ABS.NOINC R2 ;  /* 0x0000000002007343 */ /* 0x012fea0003c00000 */
.L_x_138:
[----:B------:R-:W-:Y:S01]  /*7d90*/  ISETP.NE.AND P0, PT, R72, RZ, PT ;  /* 0x000000ff4800720c */ /* 0x000fe20003f05270 */
[----:B------:R-:W-:Y:S05]  /*7da0*/  WARPSYNC.ALL ;  /* 0x0000000000007948 */ /* 0x000fea0003800000 */
[----:B------:R-:W-:Y:S01]  /*7db0*/  R2UR UR4, R34 ;  /* 0x00000000220472ca */ /* 0x000fe200000e0000 */
[--C-:B----4-:R-:W-:Y:S01]  /*7dc0*/  HADD2.F32 R20, -RZ, R40.reuse.H0_H0 ;  /* 0x20000028ff147230 */ /* 0x110fe20000004100 */
[----:B------:R-:W-:Y:S01]  /*7dd0*/  IADD3 R74, PT, PT, R74, 0xb0, RZ ;  /* 0x000000b04a4a7810 */ /* 0x000fe20007ffe0ff */
[----:B------:R-:W-:Y:S01]  /*7de0*/  HADD2.F32 R36, -RZ, R40.H1_H1 ;  /* 0x30000028ff247230 */ /* 0x000fe20000004100 */
[----:B------:R-:W-:Y:S01]  /*7df0*/  BSSY.RECONVERGENT B0, `(.L_x_139) ;  /* 0x0000053000007945 */ /* 0x000fe20003800200 */
[--C-:B------:R-:W-:Y:S01]  /*7e00*/  HADD2.F32 R21, -RZ, R41.reuse.H0_H0 ;  /* 0x20000029ff157230 */ /* 0x100fe20000004100 */
[----:B------:R-:W-:Y:S01]  /*7e10*/  LOP3.LUT R74, R74, 0xfefffff8, RZ, 0xc0, !PT ;  /* 0xfefffff84a4a7812 */ /* 0x000fe200078ec0ff */
[----:B---3--:R-:W-:Y:S02]  /*7e20*/  HADD2.F32 R38, -RZ, R41.H1_H1 ;  /* 0x30000029ff267230 */ /* 0x008fe40000004100 */
[--C-:B------:R-:W-:Y:S02]  /*7e30*/  HADD2.F32 R37, -RZ, R42.reuse.H0_H0 ;  /* 0x2000002aff257230 */ /* 0x100fe40000004100 */
[----:B------:R-:W-:Y:S02]  /*7e40*/  HADD2.F32 R40, -RZ, R42.H1_H1 ;  /* 0x3000002aff287230 */ /* 0x000fe40000004100 */
[----:B------:R-:W2:Y:S01]  /*7e50*/  LDTM.x16 R4, tmem[UR4+0x30] ;  /* 0x00003004000479ee */ /* 0x000ea20008240000 */
[----:B------:R-:W-:Y:S01]  /*7e60*/  NOP ;  /* 0x0000000000007918 */ /* 0x000fe20000000000 */
[----:B--2---:R2:W-:Y:S01]  /*7e70*/  SYNCS.ARRIVE.TRANS64.RED.A1T0 RZ, [R74+URZ], RZ ;  /* 0x000000ff4aff79a7 */ /* 0x0045e200081004ff */
[--C-:B------:R-:W-:Y:S02]  /*7e80*/  HADD2.F32 R39, -RZ, R43.reuse.H0_H0 ;  /* 0x2000002bff277230 */ /* 0x100fe40000004100 */
[----:B------:R-:W-:Y:S02]  /*7e90*/  HADD2.F32 R42, -RZ, R43.H1_H1 ;  /* 0x3000002bff2a7230 */ /* 0x000fe40000004100 */
[--C-:B-1----:R-:W-:Y:S02]  /*7ea0*/  HADD2.F32 R41, -RZ, R48.reuse.H0_H0 ;  /* 0x20000030ff297230 */ /* 0x102fe40000004100 */
[----:B------:R-:W-:Y:S02]  /*7eb0*/  HADD2.F32 R43, -RZ, R48.H1_H1 ;  /* 0x30000030ff2b7230 */ /* 0x000fe40000004100 */
[--C-:B------:R-:W-:Y:S02]  /*7ec0*/  HADD2.F32 R44, -RZ, R49.reuse.H0_H0 ;  /* 0x20000031ff2c7230 */ /* 0x100fe40000004100 */
[----:B------:R-:W-:Y:S02]  /*7ed0*/  HADD2.F32 R46, -RZ, R49.H1_H1 ;  /* 0x30000031ff2e7230 */ /* 0x000fe40000004100 */
[--C-:B------:R-:W-:Y:S02]  /*7ee0*/  HADD2.F32 R45, -RZ, R50.reuse.H0_H0 ;  /* 0x20000032ff2d7230 */ /* 0x100fe40000004100 */
[----:B------:R-:W-:Y:S02]  /*7ef0*/  HADD2.F32 R48, -RZ, R50.H1_H1 ;  /* 0x30000032ff307230 */ /* 0x000fe40000004100 */
[--C-:B------:R-:W-:Y:S02]  /*7f00*/  HADD2.F32 R47, -RZ, R51.reuse.H0_H0 ;  /* 0x20000033ff2f7230 */ /* 0x100fe40000004100 */
[----:B------:R-:W-:Y:S02]  /*7f10*/  HADD2.F32 R50, -RZ, R51.H1_H1 ;  /* 0x30000033ff327230 */ /* 0x000fe40000004100 */
[C---:B------:R-:W-:Y:S01]  /*7f20*/  FMUL R4, R32.reuse, R4 ;  /* 0x0000000420047220 */ /* 0x040fe20000400000 */
[C---:B------:R-:W-:Y:S01]  /*7f30*/  FMUL R5, R32.reuse, R5 ;  /* 0x0000000520057220 */ /* 0x040fe20000400000 */
[C---:B------:R-:W-:Y:S01]  /*7f40*/  FMUL R6, R32.reuse, R6 ;  /* 0x0000000620067220 */ /* 0x040fe20000400000 */
[C---:B------:R-:W-:Y:S01]  /*7f50*/  FMUL R7, R32.reuse, R7 ;  /* 0x0000000720077220 */ /* 0x040fe20000400000 */
[C---:B------:R-:W-:Y:S01]  /*7f60*/  FFMA R4, R35.reuse, R20, R4 ;  /* 0x0000001423047223 */ /* 0x040fe20000000004 */
        /* <DEDUP_REMOVED lines=21> */
[----:B------:R-:W-:Y:S01]  /*80c0*/  FFMA R15, R35, R46, R15 ;  /* 0x0000002e230f7223 */ /* 0x000fe2000000000f */
        /* <DEDUP_REMOVED lines=20> */
[----:B-1----:R-:W1:Y:S02]  /*8210*/  FENCE.VIEW.ASYNC.S ;  /* 0x00000000000073c6 */ /* 0x002e640000000000 */
[----:B-1----:R-:W-:Y:S06]  /*8220*/  BAR.SYNC.DEFER_BLOCKING 0x1, 0x80 ;  /* 0x0042000000007b1d */ /* 0x002fec0000010000 */
        /* <DEDUP_REMOVED lines=14> */
[----:B-1----:R-:W-:Y:S04]  /*8310*/  DEPBAR.LE SB0, 0x1 ;  /* 0x000080400000791a */ /* 0x002fe80000000000 */
.L_x_140:
[----:B------:R-:W-:Y:S05]  /*8320*/  BSYNC.RECONVERGENT B0 ;  /* 0x0000000000007941 */ /* 0x000fea0003800200 */
.L_x_139:
[----:B------:R-:W-:Y:S01]  /*8330*/  BAR.SYNC.DEFER_BLOCKING 0x1, 0x80 ;  /* 0x0042000000007b1d */ /* 0x000fe20000010000 */
[----:B------:R-:W-:Y:S01]  /*8340*/  UISETP.NE.AND UP0, UPT, UR49, -0x4, UPT ;  /* 0xfffffffc3100788c */ /* 0x000fe2000bf05270 */
[----:B------:R-:W-:Y:S08]  /*8350*/  IADD3 R0, PT, PT, R30, 0x1, RZ ;  /* 0x000000011e007810 */ /* 0x000ff00007ffe0ff */
[----:B------:R-:W-:Y:S05]  /*8360*/  BRA.U !UP0, `(.L_x_141) ;  /* 0x0000000108287547 */ /* 0x000fea000b800000 */
[----:B------:R-:W-:Y:S01]  /*8370*/  ISETP.NE.AND P0, PT, R78, RZ, PT ;  /* 0x000000ff4e00720c */ /* 0x000fe20003f05270 */
[----:B------:R-:W-:Y:S01]  /*8380*/  IMAD.U32 R3, RZ, RZ, UR51 ;  /* 0x00000033ff037e24 */ /* 0x000fe2000f8e00ff */
[----:B------:R-:W-:Y:S01]  /*8390*/  UIADD3 UR51, UPT, UPT, UR51, 0x1, URZ ;  /* 0x0000000133337890 */ /* 0x000fe2000fffe0ff */
[----:B------:R-:W-:Y:S03]  /*83a0*/  IMAD.U32 R2, RZ, RZ, UR37 ;  /* 0x00000025ff027e24 */ /* 0x000fe6000f8e00ff */
[----:B------:R-:W-:Y:S04]  /*83b0*/  UISETP.NE.AND UP0, UPT, UR51, 0x4, UPT ;  /* 0x000000043300788c */ /* 0x000fe8000bf05270 */
[----:B------:R-:W-:Y:S03]  /*83c0*/  USEL UR51, UR51, URZ, UP0 ;  /* 0x000000ff33337287 */ /* 0x000fe60008000000 */
[----:B------:R-:W-:Y:S05]  /*83d0*/  @P0 LEA R3, R3, UR48, 0x3 ;  /* 0x0000003003030c11 */ /* 0x000fea000f8e18ff */
[----:B------:R-:W-:Y:S05]  /*83e0*/  @P0 VIADD R3, R3, 0x40 ;  /* 0x0000004003030836 */ /* 0x000fea0000000000 */
[----:B------:R-:W-:Y:S04]  /*83f0*/  @P0 PRMT R2, R2, 0x654, R3 ;  /* 0x0000065402020816 */ /* 0x000fe80000000003 */
[----:B------:R1:W-:Y:S03]  /*8400*/  @P0 SYNCS.ARRIVE.TRANS64.RED.A1T0 RZ, [R2+URZ], RZ ;  /* 0x000000ff02ff09a7 */ /* 0x0003e600081004ff */
.L_x_141:
[----:B------:R-:W-:Y:S01]  /*8410*/  ISETP.NE.AND P2, PT, R73, RZ, PT ;  /* 0x000000ff4900720c */ /* 0x000fe20003f45270 */
[----:B------:R-:W-:Y:S01]  /*8420*/  UIADD3 UR49, UPT, UPT, UR49, 0x4, URZ ;  /* 0x0000000431317890 */ /* 0x000fe2000fffe0ff */
[----:B------:R-:W-:Y:S01]  /*8430*/  ISETP.NE.AND P0, PT, R76, 0x2, PT ;  /* 0x000000024c00780c */ /* 0x000fe20003f05270 */
[----:B------:R-:W-:Y:S01]  /*8440*/  IMAD.IADD R20, R29, 0x1, R58 ;  /* 0x000000011d147824 */ /* 0x000fe200078e023a */
[----:B------:R-:W-:Y:S01]  /*8450*/  ISETP.NE.AND P1, PT, R0, 0x4, PT ;  /* 0x000000040000780c */ /* 0x000fe20003f25270 */
[----:B------:R-:W-:Y:S01]  /*8460*/  IMAD.IADD R21, R31, 0x1, R60 ;  /* 0x000000011f157824 */ /* 0x000fe200078e023c */
[----:B-1----:R-:W-:Y:S02]  /*8470*/  SEL R2, RZ, 0x1, P0 ;  /* 0x00000001ff027807 */ /* 0x002fe40000000000 */
[----:B------:R-:W-:Y:S02]  /*8480*/  SEL R3, RZ, 0x1, P1 ;  /* 0x00000001ff037807 */ /* 0x000fe40000800000 */
[----:B------:R-:W-:Y:S02]  /*8490*/  LOP3.LUT R69, R69, R2, RZ, 0x3c, !PT ;  /* 0x0000000245457212 */ /* 0x000fe400078e3cff */
[----:B------:R-:W-:Y:S02]  /*84a0*/  LOP3.LUT R70, R70, R3, RZ, 0x3c, !PT ;  /* 0x0000000346467212 */ /* 0x000fe400078e3cff */
[----:B------:R-:W-:Y:S02]  /*84b0*/  @P2 R2UR UR36, R68 ;  /* 0x00000000442422ca */ /* 0x000fe400000e0000 */
[----:B------:R-:W-:Y:S02]  /*84c0*/  SEL R76, R76, RZ, P0 ;  /* 0x000000ff4c4c7207 */ /* 0x000fe40000000000 */
[----:B------:R-:W-:Y:S01]  /*84d0*/  SEL R30, R0, RZ, P1 ;  /* 0x000000ff001e7207 */ /* 0x000fe20000800000 */
[----:B------:R-:W-:Y:S10]  /*84e0*/  @P2 BRA `(.L_x_142) ;  /* 0xffffffcc00d42947 */ /* 0x000ff4000383ffff */
[----:B------:R-:W-:-:S09]  /*84f0*/  UISETP.NE.AND UP0, UPT, UR50, URZ, UPT ;  /* 0x000000ff3200728c */ /* 0x000fd2000bf05270 */
[----:B------:R-:W-:Y:S05]  /*8500*/  BRA.U !UP0, `(.L_x_143) ;  /* 0x0000000108487547 */ /* 0x000fea000b800000 */
[----:B------:R-:W1:Y:S02]  /*8510*/  LDCU.64 UR4, c[0x0][0x890] ;  /* 0x00011200ff0477ac */ /* 0x000e640008000a00 */
[----:B-1----:R-:W-:-:S04]  /*8520*/  UISETP.NE.U32.AND UP0, UPT, UR4, URZ, UPT ;  /* 0x000000ff0400728c */ /* 0x002fc8000bf05070 */
[----:B------:R-:W-:-:S09]  /*8530*/  UISETP.NE.AND.EX UP0, UPT, UR5, URZ, UPT, UP0 ;  /* 0x000000ff0500728c */ /* 0x000fd2000bf05300 */
[----:B------:R-:W-:Y:S05]  /*8540*/  BRA.U UP0, `(.L_x_144) ;  /* 0x00000001000c7547 */ /* 0x000fea000b800000 */
[----:B------:R-:W-:-:S13]  /*8550*/  FSETP.NEU.AND P0, PT, R35, RZ, PT ;  /* 0x000000ff2300720b */ /* 0x000fda0003f0d000 */
[----:B------:R-:W-:Y:S05]  /*8560*/  @!P0 EXIT ;  /* 0x000000000000894d */ /* 0x000fea0003800000 */
[----:B------:R-:W-:Y:S05]  /*8570*/  BRA `(.L_x_143) ;  /* 0x00000000002c7947 */ /* 0x000fea0003800000 */
.L_x_144:
[----:B------:R-:W-:Y:S01]  /*8580*/  ISETP.NE.AND P0, PT, R75, RZ, PT ;  /* 0x000000ff4b00720c */ /* 0x000fe20003f05270 */
[----:B------:R-:W-:-:S12]  /*8590*/  BSSY.RECONVERGENT B0, `(.L_x_143) ;  /* 0x0000009000007945 */ /* 0x000fd80003800200 */
[----:B------:R-:W-:Y:S05]  /*85a0*/  @P0 BRA `(.L_x_145) ;  /* 0x0000000000140947 */ /* 0x000fea0003800000 */
[----:B------:R-:W1:Y:S02]  /*85b0*/  LDCU.64 UR4, c[0x0][0x888] ;  /* 0x00011100ff0477ac */ /* 0x000e640008000a00 */
[----:B-1----:R-:W-:-:S04]  /*85c0*/  ISETP.NE.U32.AND P0, PT, RZ, UR4, PT ;  /* 0x00000004ff007c0c */ /* 0x002fc8000bf05070 */
[----:B------:R-:W-:-:S13]  /*85d0*/  ISETP.NE.AND.EX P0, PT, RZ, UR5, PT, P0 ;  /* 0x00000005ff007c0c */ /* 0x000fda000bf05300 */
[----:B------:R-:W-:Y:S05]  /*85e0*/  @!P0 EXIT ;  /* 0x000000000000894d */ /* 0x000fea0003800000 */
[----:B------:R-:W-:Y:S05]  /*85f0*/  BRA `(.L_x_146) ;  /* 0x0000000000087947 */ /* 0x000fea0003800000 */
.L_x_145:
[----:B------:R-:W-:-:S13]  /*8600*/  FSETP.NEU.AND P0, PT, R35, RZ, PT ;  /* 0x000000ff2300720b */ /* 0x000fda0003f0d000 */
[----:B------:R-:W-:Y:S05]  /*8610*/  @!P0 EXIT ;  /* 0x000000000000894d */ /* 0x000fea0003800000 */
.L_x_146:
[----:B------:R-:W-:Y:S05]  /*8620*/  BSYNC.RECONVERGENT B0 ;  /* 0x0000000000007941 */ /* 0x000fea0003800200 */
.L_x_143:
[----:B------:R-:W-:Y:S01]  /*8630*/  ULEA UR4, UR51, UR48, 0x3 ;  /* 0x0000003033047291 */ /* 0x000fe2000f8e18ff */
[----:B------:R-:W-:-:S04]  /*8640*/  DEPBAR.LE SB0, 0x0 ;  /* 0x000080000000791a */ /* 0x000fc80000000000 */
[----:B------:R-:W-:-:S04]  /*8650*/  UIADD3 UR4, UPT, UPT, UR4, 0x40, URZ ;  /* 0x0000004004047890 */ /* 0x000fc8000fffe0ff */
[----:B------:R-:W-:-:S09]  /*8660*/  UPRMT UR4, UR37, 0x654, UR4 ;  /* 0x0000065425047896 */ /* 0x000fd20008000004 */
[----:B------:R-:W-:Y:S01]  /*8670*/  SYNCS.ARRIVE.TRANS64.RED.A1T0 RZ, [UR4], RZ ;  /* 0x000000ffffff79a7 */ /* 0x000fe20008100404 */
[----:B------:R-:W-:Y:S05]  /*8680*/  EXIT ;  /* 0x000000000000794d */ /* 0x000fea0003800000 */
.L_x_24:
[----:B--2---:R2:W4:Y:S02]  /*8690*/  SYNCS.PHASECHK.TRANS64.TRYWAIT P0, [R3+URZ+0xe0], R2 ;  /* 0x0000e002030075a7 */ /* 0x00452400080011ff */
[----:B----4-:R-:W-:Y:S05]  /*86a0*/  @!P0 NANOSLEEP.SYNCS 0x989680 ;  /* 0x009896800000895d */ /* 0x010fea0003900000 */
[----:B------:R-:W4:Y:S02]  /*86b0*/  @!P0 SYNCS.PHASECHK.TRANS64 P0, [R3+URZ+0xe0], R2 ;  /* 0x0000e002030085a7 */ /* 0x000f2400080010ff */
[----:B----4-:R-:W-:Y:S05]  /*86c0*/  @!P0 BRA `(.L_x_24) ;  /* 0xfffffffc00f08947 */ /* 0x010fea000383ffff */
[----:B------:R-:W-:Y:S05]  /*86d0*/  BRA `(.L_x_147) ;  /* 0xffffff90003c7947 */ /* 0x000fea000383ffff */
.L_x_27:
[----:B-1----:R-:W-:-:S07]  /*86e0*/  MOV R2, UR33 ;  /* 0x0000002100027c02 */ /* 0x002fce0008000f00 */
.L_x_148:
[----:B-1----:R1:W2:Y:S02]  /*86f0*/  SYNCS.PHASECHK.TRANS64.TRYWAIT P0, [R2+URZ+0x10], R5 ;  /* 0x00001005020075a7 */ /* 0x0022a400080011ff */
[----:B--2---:R-:W-:Y:S05]  /*8700*/  @!P0 NANOSLEEP.SYNCS 0x989680 ;  /* 0x009896800000895d */ /* 0x004fea0003900000 */
[----:B------:R-:W2:Y:S02]  /*8710*/  @!P0 SYNCS.PHASECHK.TRANS64 P0, [R2+URZ+0x10], R5 ;  /* 0x00001005020085a7 */ /* 0x000ea400080010ff */
[----:B--2---:R-:W-:Y:S05]  /*8720*/  @!P0 BRA `(.L_x_148) ;  /* 0xfffffffc00f08947 */ /* 0x004fea000383ffff */
[----:B------:R-:W-:Y:S05]  /*8730*/  BRA `(.L_x_26) ;  /* 0xffffff9000a07947 */ /* 0x000fea000383ffff */
.L_x_34:
[----:B-1----:R-:W-:-:S07]  /*8740*/  MOV R2, UR17 ;  /* 0x0000001100027c02 */ /* 0x002fce0008000f00 */
.L_x_149:
[----:B-1----:R1:W2:Y:S02]  /*8750*/  SYNCS.PHASECHK.TRANS64.TRYWAIT P0, [R2+URZ+0x10], R5 ;  /* 0x00001005020075a7 */ /* 0x0022a400080011ff */
[----:B--2---:R-:W-:Y:S05]  /*8760*/  @!P0 NANOSLEEP.SYNCS 0x989680 ;  /* 0x009896800000895d */ /* 0x004fea0003900000 */
[----:B------:R-:W2:Y:S02]  /*8770*/  @!P0 SYNCS.PHASECHK.TRANS64 P0, [R2+URZ+0x10], R5 ;  /* 0x00001005020085a7 */ /* 0x000ea400080010ff */
[----:B--2---:R-:W-:Y:S05]  /*8780*/  @!P0 BRA `(.L_x_149) ;  /* 0xfffffffc00f08947 */ /* 0x004fea000383ffff */
[----:B------:R-:W-:Y:S05]  /*8790*/  BRA `(.L_x_33) ;  /* 0xffffff9400587947 */ /* 0x000fea000383ffff */
.L_x_39:
[----:B-1----:R1:W2:Y:S02]  /*87a0*/  SYNCS.PHASECHK.TRANS64.TRYWAIT P0, [R2+URZ+0x70], R3 ;  /* 0x00007003020075a7 */ /* 0x0022a400080011ff */
[----:B--2---:R-:W-:Y:S05]  /*87b0*/  @!P0 NANOSLEEP.SYNCS 0x989680 ;  /* 0x009896800000895d */ /* 0x004fea0003900000 */
[----:B------:R-:W2:Y:S02]  /*87c0*/  @!P0 SYNCS.PHASECHK.TRANS64 P0, [R2+URZ+0x70], R3 ;  /* 0x00007003020085a7 */ /* 0x000ea400080010ff */
[----:B--2---:R-:W-:Y:S05]  /*87d0*/  @!P0 BRA `(.L_x_39) ;  /* 0xfffffffc00f08947 */ /* 0x004fea000383ffff */
[----:B------:R-:W-:Y:S05]  /*87e0*/  BRA `(.L_x_150) ;  /* 0xffffff9400f87947 */ /* 0x000fea000383ffff */
.L_x_43:
[----:B---3--:R-:W-:-:S07]  /*87f0*/  MOV R0, UR4 ;  /* 0x0000000400007c02 */ /* 0x008fce0008000f00 */
.L_x_151:
[----:B-1----:R1:W2:Y:S02]  /*8800*/  SYNCS.PHASECHK.TRANS64.TRYWAIT P0, [R0+URZ], R3 ;  /* 0x00000003000075a7 */ /* 0x0022a400080011ff */
[----:B--2---:R-:W-:Y:S05]  /*8810*/  @!P0 NANOSLEEP.SYNCS 0x989680 ;  /* 0x009896800000895d */ /* 0x004fea0003900000 */
[----:B------:R-:W2:Y:S02]  /*8820*/  @!P0 SYNCS.PHASECHK.TRANS64 P0, [R0+URZ], R3 ;  /* 0x00000003000085a7 */ /* 0x000ea400080010ff */
[----:B--2---:R-:W-:Y:S05]  /*8830*/  @!P0 BRA `(.L_x_151) ;  /* 0xfffffffc00f08947 */ /* 0x004fea000383ffff */
[----:B------:R-:W-:Y:S05]  /*8840*/  BRA `(.L_x_152) ;  /* 0xffffff9c00687947 */ /* 0x000fea000383ffff */
.L_x_46:
[----:B-1----:R1:W2:Y:S02]  /*8850*/  SYNCS.PHASECHK.TRANS64.TRYWAIT P0, [R0+URZ+0xd0], R5 ;  /* 0x0000d005000075a7 */ /* 0x0022a400080011ff */
[----:B--2---:R-:W-:Y:S05]  /*8860*/  @!P0 NANOSLEEP.SYNCS 0x989680 ;  /* 0x009896800000895d */ /* 0x004fea0003900000 */
[----:B------:R-:W2:Y:S02]  /*8870*/  @!P0 SYNCS.PHASECHK.TRANS64 P0, [R0+URZ+0xd0], R5 ;  /* 0x0000d005000085a7 */ /* 0x000ea400080010ff */
[----:B--2---:R-:W-:Y:S05]  /*8880*/  @!P0 BRA `(.L_x_46) ;  /* 0xfffffffc00f08947 */ /* 0x004fea000383ffff */
[----:B------:R-:W-:Y:S05]  /*8890*/  BRA `(.L_x_153) ;  /* 0xffffff9c00c87947 */ /* 0x000fea000383ffff */
.L_x_47:
[----:B------:R-:W-:-:S07]  /*88a0*/  MOV R0, UR5 ;  /* 0x0000000500007c02 */ /* 0x000fce0008000f00 */
.L_x_154:
[----:B-1----:R1:W2:Y:S02]  /*88b0*/  SYNCS.PHASECHK.TRANS64.TRYWAIT P0, [R0+URZ+0x80], R7 ;  /* 0x00008007000075a7 */ /* 0x0022a400080011ff */
[----:B--2---:R-:W-:Y:S05]  /*88c0*/  @!P0 NANOSLEEP.SYNCS 0x989680 ;  /* 0x009896800000895d */ /* 0x004fea0003900000 */
[----:B------:R-:W2:Y:S02]  /*88d0*/  @!P0 SYNCS.PHASECHK.TRANS64 P0, [R0+URZ+0x80], R7 ;  /* 0x00008007000085a7 */ /* 0x000ea400080010ff */
[----:B--2---:R-:W-:Y:S05]  /*88e0*/  @!P0 BRA `(.L_x_154) ;  /* 0xfffffffc00f08947 */ /* 0x004fea000383ffff */
[----:B------:R-:W-:Y:S05]  /*88f0*/  BRA `(.L_x_155) ;  /* 0xffffff9c00d87947 */ /* 0x000fea000383ffff */
.L_x_48:
[----:B-1----:R1:W2:Y:S02]  /*8900*/  SYNCS.PHASECHK.TRANS64.TRYWAIT P1, [R0+URZ+0x70], R5 ;  /* 0x00007005000075a7 */ /* 0x0022a400080211ff */
[----:B--2---:R-:W-:Y:S05]  /*8910*/  @!P1 NANOSLEEP.SYNCS 0x989680 ;  /* 0x009896800000995d */ /* 0x004fea0003900000 */
[----:B------:R-:W2:Y:S02]  /*8920*/  @!P1 SYNCS.PHASECHK.TRANS64 P1, [R0+URZ+0x70], R5 ;  /* 0x00007005000095a7 */ /* 0x000ea400080210ff */
[----:B--2---:R-:W-:Y:S05]  /*8930*/  @!P1 BRA `(.L_x_48) ;  /* 0xfffffffc00f09947 */ /* 0x004fea000383ffff */
[----:B------:R-:W-:Y:S05]  /*8940*/  BRA `(.L_x_156) ;  /* 0xffffffa000087947 */ /* 0x000fea000383ffff */
.L_x_51:
[----:B------:R-:W-:-:S07]  /*8950*/  MOV R0, UR5 ;  /* 0x0000000500007c02 */ /* 0x000fce0008000f00 */
.L_x_157:
[----:B-1----:R1:W2:Y:S02]  /*8960*/  SYNCS.PHASECHK.TRANS64.TRYWAIT P0, [R0+URZ+0x80], R3 ;  /* 0x00008003000075a7 */ /* 0x0022a400080011ff */
[----:B--2---:R-:W-:Y:S05]  /*8970*/  @!P0 NANOSLEEP.SYNCS 0x989680 ;  /* 0x009896800000895d */ /* 0x004fea0003900000 */
[----:B------:R-:W2:Y:S02]  /*8980*/  @!P0 SYNCS.PHASECHK.TRANS64 P0, [R0+URZ+0x80], R3 ;  /* 0x00008003000085a7 */ /* 0x000ea400080010ff */
[----:B--2---:R-:W-:Y:S05]  /*8990*/  @!P0 BRA `(.L_x_157) ;  /* 0xfffffffc00f08947 */ /* 0x004fea000383ffff */
[----:B------:R-:W-:Y:S05]  /*89a0*/  BRA `(.L_x_50) ;  /* 0xffffffa0005c7947 */ /* 0x000fea000383ffff */
.L_x_60:
[----:B-1----:R-:W-:-:S04]  /*89b0*/  MOV R4, UR6 ;  /* 0x0000000600047c02 */ /* 0x002fc80008000f00 */
[----:B------:R1:W2:Y:S03]  /*89c0*/  SYNCS.PHASECHK.TRANS64.TRYWAIT P0, [R4+URZ+0x8], R5 ;  /* 0x00000805040075a7 */ /* 0x0002a600080011ff */
[----:B--2---:R-:W-:Y:S05]  /*89d0*/  @!P0 NANOSLEEP.SYNCS 0x989680 ;  /* 0x009896800000895d */ /* 0x004fea0003900000 */
[----:B------:R-:W2:Y:S02]  /*89e0*/  @!P0 SYNCS.PHASECHK.TRANS64 P0, [R4+URZ+0x8], R5 ;  /* 0x00000805040085a7 */ /* 0x000ea400080010ff */
[----:B--2---:R-:W-:Y:S05]  /*89f0*/  @!P0 BRA `(.L_x_60) ;  /* 0xfffffffc00ec8947 */ /* 0x004fea000383ffff */
[----:B------:R-:W-:Y:S05]  /*8a00*/  BRA `(.L_x_59) ;  /* 0xffffffa400107947 */ /* 0x000fea000383ffff */
.L_x_62:
[----:B------:R-:W-:Y:S01]  /*8a10*/  BSSY B0, `(.L_x_158) ;  /* 0x0000006000007945 */ /* 0x000fe20003800000 */
[----:B------:R-:W-:-:S07]  /*8a20*/  MOV R15, 0xffffffff ;  /* 0xffffffff000f7802 */ /* 0x000fce0000000f00 */
[----:B-1---5:R-:W-:Y:S05]  /*8a30*/  WARPSYNC.COLLECTIVE R15, `(.L_x_159) ;  /* 0x000000000f0c7348 */ /* 0x022fea0003c00000 */
[----:B------:R-:W-:Y:S02]  /*8a40*/  ELECT P6, UR79, PT ;  /* 0x00000000004f782f */ /* 0x000fe400038c0000 */
[----:B------:R-:W-:Y:S01]  /*8a50*/  MOV R14, UR79 ;  /* 0x0000004f000e7c02 */ /* 0x000fe20008000f00 */
[----:B-1---5:R-:W-:Y:S10]  /*8a60*/  ENDCOLLECTIVE ;  /* 0x000000000000791b */ /* 0x022ff40003800000 */
.L_x_159:
[----:B------:R-:W-:Y:S05]  /*8a70*/  BSYNC B0 ;  /* 0x0000000000007941 */ /* 0x000fea0003800000 */
.L_x_158:
[----:B------:R-:W-:Y:S05]  /*8a80*/  BRA `(.L_x_160) ;  /* 0xffffffa400407947 */ /* 0x000fea000383ffff */
.L_x_64:
[----:B-1----:R-:W-:-:S04]  /*8a90*/  MOV R2, UR6 ;  /* 0x0000000600027c02 */ /* 0x002fc80008000f00 */
[----:B------:R1:W2:Y:S03]  /*8aa0*/  SYNCS.PHASECHK.TRANS64.TRYWAIT P0, [R2+URZ+0x8], R3 ;  /* 0x00000803020075a7 */ /* 0x0002a600080011ff */
[----:B--2---:R-:W-:Y:S05]  /*8ab0*/  @!P0 NANOSLEEP.SYNCS 0x989680 ;  /* 0x009896800000895d */ /* 0x004fea0003900000 */
[----:B------:R-:W2:Y:S02]  /*8ac0*/  @!P0 SYNCS.PHASECHK.TRANS64 P0, [R2+URZ+0x8], R3 ;  /* 0x00000803020085a7 */ /* 0x000ea400080010ff */
[----:B--2---:R-:W-:Y:S05]  /*8ad0*/  @!P0 BRA `(.L_x_64) ;  /* 0xfffffffc00ec8947 */ /* 0x004fea000383ffff */
[----:B------:R-:W-:Y:S05]  /*8ae0*/  BRA `(.L_x_63) ;  /* 0xffffffa400447947 */ /* 0x000fea000383ffff */
.L_x_65:
[----:B-1----:R1:W2:Y:S02]  /*8af0*/  SYNCS.PHASECHK.TRANS64.TRYWAIT P0, [R0+URZ+0x70], R5 ;  /* 0x00007005000075a7 */ /* 0x0022a400080011ff */
[----:B--2---:R-:W-:Y:S05]  /*8b00*/  @!P0 NANOSLEEP.SYNCS 0x989680 ;  /* 0x009896800000895d */ /* 0x004fea0003900000 */
[----:B------:R-:W2:Y:S02]  /*8b10*/  @!P0 SYNCS.PHASECHK.TRANS64 P0, [R0+URZ+0x70], R5 ;  /* 0x00007005000085a7 */ /* 0x000ea400080010ff */
[----:B--2---:R-:W-:Y:S05]  /*8b20*/  @!P0 BRA `(.L_x_65) ;  /* 0xfffffffc00f08947 */ /* 0x004fea000383ffff */
[----:B------:R-:W-:Y:S05]  /*8b30*/  BRA `(.L_x_161) ;  /* 0xffffffa800287947 */ /* 0x000fea000383ffff */
.L_x_67:
[----:B------:R-:W-:-:S07]  /*8b40*/  MOV R0, UR9 ;  /* 0x0000000900007c02 */ /* 0x000fce0008000f00 */
.L_x_162:
[----:B-1----:R1:W2:Y:S02]  /*8b50*/  SYNCS.PHASECHK.TRANS64.TRYWAIT P0, [R0+URZ+0xb0], R5 ;  /* 0x0000b005000075a7 */ /* 0x0022a400080011ff */
[----:B--2---:R-:W-:Y:S05]  /*8b60*/  @!P0 NANOSLEEP.SYNCS 0x989680 ;  /* 0x009896800000895d */ /* 0x004fea0003900000 */
[----:B------:R-:W2:Y:S02]  /*8b70*/  @!P0 SYNCS.PHASECHK.TRANS64 P0, [R0+URZ+0xb0], R5 ;  /* 0x0000b005000085a7 */ /* 0x000ea400080010ff */
[----:B--2---:R-:W-:Y:S05]  /*8b80*/  @!P0 BRA `(.L_x_162) ;  /* 0xfffffffc00f08947 */ /* 0x004fea000383ffff */
[----:B------:R-:W-:Y:S05]  /*8b90*/  BRA `(.L_x_163) ;  /* 0xffffffa800747947 */ /* 0x000fea000383ffff */
.L_x_70:
[----:B------:R-:W-:Y:S07]  /*8ba0*/  MOV R0, UR8 ;  /* 0x0000000800007c02 */ /* 0x000fee0008000f00 */
.L_x_164:
[----:B-1----:R1:W2:Y:S02]  /*8bb0*/  SYNCS.PHASECHK.TRANS64.TRYWAIT P0, [R0+URZ], R5 ;  /* 0x00000005000075a7 */ /* 0x0022a400080011ff */
[----:B--2---:R-:W-:Y:S05]  /*8bc0*/  @!P0 NANOSLEEP.SYNCS 0x989680 ;  /* 0x009896800000895d */ /* 0x004fea0003900000 */
[----:B------:R-:W2:Y:S02]  /*8bd0*/  @!P0 SYNCS.PHASECHK.TRANS64 P0, [R0+URZ], R5 ;  /* 0x00000005000085a7 */ /* 0x000ea400080010ff */
[----:B--2---:R-:W-:Y:S05]  /*8be0*/  @!P0 BRA `(.L_x_164) ;  /* 0xfffffffc00f08947 */ /* 0x004fea000383ffff */
[----:B------:R-:W-:Y:S05]  /*8bf0*/  BRA `(.L_x_69) ;  /* 0xffffffa800887947 */ /* 0x000fea000383ffff */
.L_x_74:
[----:B-1----:R-:W-:-:S07]  /*8c00*/  MOV R0, UR8 ;  /* 0x0000000800007c02 */ /* 0x002fce0008000f00 */
.L_x_165:
[----:B-1----:R1:W2:Y:S02]  /*8c10*/  SYNCS.PHASECHK.TRANS64.TRYWAIT P0, [R0+URZ], R3 ;  /* 0x00000003000075a7 */ /* 0x0022a400080011ff */
[----:B--2---:R-:W-:Y:S05]  /*8c20*/  @!P0 NANOSLEEP.SYNCS 0x989680 ;  /* 0x009896800000895d */ /* 0x004fea0003900000 */
[----:B------:R-:W2:Y:S02]  /*8c30*/  @!P0 SYNCS.PHASECHK.TRANS64 P0, [R0+URZ], R3 ;  /* 0x00000003000085a7 */ /* 0x000ea400080010ff */
[----:B--2---:R-:W-:Y:S05]  /*8c40*/  @!P0 BRA `(.L_x_165) ;  /* 0xfffffffc00f08947 */ /* 0x004fea000383ffff */
[----:B------:R-:W-:Y:S05]  /*8c50*/  BRA `(.L_x_166) ;  /* 0xffffffac007c7947 */ /* 0x000fea000383ffff */
.L_x_75:
[----:B------:R-:W-:-:S07]  /*8c60*/  MOV R0, UR8 ;  /* 0x0000000800007c02 */ /* 0x000fce0008000f00 */
.L_x_167:
[----:B-1----:R1:W2:Y:S02]  /*8c70*/  SYNCS.PHASECHK.TRANS64.TRYWAIT P0, [R0+URZ], R3 ;  /* 0x00000003000075a7 */ /* 0x0022a400080011ff */
[----:B--2---:R-:W-:Y:S05]  /*8c80*/  @!P0 NANOSLEEP.SYNCS 0x989680 ;  /* 0x009896800000895d */ /* 0x004fea0003900000 */
[----:B------:R-:W2:Y:S02]  /*8c90*/  @!P0 SYNCS.PHASECHK.TRANS64 P0, [R0+URZ], R3 ;  /* 0x00000003000085a7 */ /* 0x000ea400080010ff */
[----:B--2---:R-:W-:Y:S05]  /*8ca0*/  @!P0 BRA `(.L_x_167) ;  /* 0xfffffffc00f08947 */ /* 0x004fea000383ffff */
[----:B------:R-:W-:Y:S05]  /*8cb0*/  BRA `(.L_x_168) ;  /* 0xffffffac00887947 */ /* 0x000fea000383ffff */
.L_x_76:
[----:B------:R-:W-:-:S07]  /*8cc0*/  MOV R0, UR8 ;  /* 0x0000000800007c02 */ /* 0x000fce0008000f00 */
.L_x_169:
[----:B-1----:R1:W2:Y:S02]  /*8cd0*/  SYNCS.PHASECHK.TRANS64.TRYWAIT P0, [R0+URZ], R3 ;  /* 0x00000003000075a7 */ /* 0x0022a400080011ff */
[----:B--2---:R-:W-:Y:S05]  /*8ce0*/  @!P0 NANOSLEEP.SYNCS 0x989680 ;  /* 0x009896800000895d */ /* 0x004fea0003900000 */
[----:B------:R-:W2:Y:S02]  /*8cf0*/  @!P0 SYNCS.PHASECHK.TRANS64 P0, [R0+URZ], R3 ;  /* 0x00000003000085a7 */ /* 0x000ea400080010ff */
[----:B--2---:R-:W-:Y:S05]  /*8d00*/  @!P0 BRA `(.L_x_169) ;  /* 0xfffffffc00f08947 */ /* 0x004fea000383ffff */
[----:B------:R-:W-:Y:S05]  /*8d10*/  BRA `(.L_x_170) ;  /* 0xffffffac00947947 */ /* 0x000fea000383ffff */
.L_x_79:
[----:B------:R-:W-:-:S07]  /*8d20*/  MOV R0, UR7 ;  /* 0x0000000700007c02 */ /* 0x000fce0008000f00 */
.L_x_171:
[----:B-1----:R1:W2:Y:S02]  /*8d30*/  SYNCS.PHASECHK.TRANS64.TRYWAIT P1, [R0+URZ+0xf0], R3 ;  /* 0x0000f003000075a7 */ /* 0x0022a400080211ff */
[----:B--2---:R-:W-:Y:S05]  /*8d40*/  @!P1 NANOSLEEP.SYNCS 0x989680 ;  /* 0x009896800000995d */ /* 0x004fea0003900000 */
[----:B------:R-:W2:Y:S02]  /*8d50*/  @!P1 SYNCS.PHASECHK.TRANS64 P1, [R0+URZ+0xf0], R3 ;  /* 0x0000f003000095a7 */ /* 0x000ea400080210ff */
[----:B--2---:R-:W-:Y:S05]  /*8d60*/  @!P1 BRA `(.L_x_171) ;  /* 0xfffffffc00f09947 */ /* 0x004fea000383ffff */
[----:B------:R-:W-:Y:S05]  /*8d70*/  BRA `(.L_x_172) ;  /* 0xffffffac00e07947 */ /* 0x000fea000383ffff */
.L_x_84:
[----:B--2---:R2:W4:Y:S02]  /*8d80*/  SYNCS.PHASECHK.TRANS64.TRYWAIT P0, [R0+URZ+0x70], R3 ;  /* 0x00007003000075a7 */ /* 0x00452400080011ff */
[----:B----4-:R-:W-:Y:S05]  /*8d90*/  @!P0 NANOSLEEP.SYNCS 0x989680 ;  /* 0x009896800000895d */ /* 0x010fea0003900000 */
[----:B------:R-:W4:Y:S02]  /*8da0*/  @!P0 SYNCS.PHASECHK.TRANS64 P0, [R0+URZ+0x70], R3 ;  /* 0x00007003000085a7 */ /* 0x000f2400080010ff */
[----:B----4-:R-:W-:Y:S05]  /*8db0*/  @!P0 BRA `(.L_x_84) ;  /* 0xfffffffc00f08947 */ /* 0x010fea000383ffff */
[----:B------:R-:W-:Y:S05]  /*8dc0*/  BRA `(.L_x_173) ;  /* 0xffffffb000f47947 */ /* 0x000fea000383ffff */
.L_x_87:
[----:B------:R-:W-:Y:S07]  /*8dd0*/  MOV R0, UR7 ;  /* 0x0000000700007c02 */ /* 0x000fee0008000f00 */
.L_x_174:
[----:B--2---:R2:W4:Y:S02]  /*8de0*/  SYNCS.PHASECHK.TRANS64.TRYWAIT P0, [R0+URZ+0x68], R3 ;  /* 0x00006803000075a7 */ /* 0x00452400080011ff */
[----:B----4-:R-:W-:Y:S05]  /*8df0*/  @!P0 NANOSLEEP.SYNCS 0x989680 ;  /* 0x009896800000895d */ /* 0x010fea0003900000 */
[----:B------:R-:W4:Y:S02]  /*8e00*/  @!P0 SYNCS.PHASECHK.TRANS64 P0, [R0+URZ+0x68], R3 ;  /* 0x00006803000085a7 */ /* 0x000f2400080010ff */
[----:B----4-:R-:W-:Y:S05]  /*8e10*/  @!P0 BRA `(.L_x_174) ;  /* 0xfffffffc00f08947 */ /* 0x010fea000383ffff */
[----:B------:R-:W-:Y:S05]  /*8e20*/  BRA `(.L_x_86) ;  /* 0xffffffb400d47947 */ /* 0x000fea000383ffff */
.L_x_90:
[----:B------:R-:W-:Y:S07]  /*8e30*/  MOV R3, UR7 ;  /* 0x0000000700037c02 */ /* 0x000fee0008000f00 */
.L_x_175:
[----:B-1----:R1:W2:Y:S02]  /*8e40*/  SYNCS.PHASECHK.TRANS64.TRYWAIT P0, [R3+URZ+0x40], R12 ;  /* 0x0000400c030075a7 */ /* 0x0022a400080011ff */
[----:B--2---:R-:W-:Y:S05]  /*8e50*/  @!P0 NANOSLEEP.SYNCS 0x989680 ;  /* 0x009896800000895d */ /* 0x004fea0003900000 */
[----:B------:R-:W2:Y:S02]  /*8e60*/  @!P0 SYNCS.PHASECHK.TRANS64 P0, [R3+URZ+0x40], R12 ;  /* 0x0000400c030085a7 */ /* 0x000ea400080010ff */
[----:B--2---:R-:W-:Y:S05]  /*8e70*/  @!P0 BRA `(.L_x_175) ;  /* 0xfffffffc00f08947 */ /* 0x004fea000383ffff */
[----:B------:R-:W-:Y:S05]  /*8e80*/  BRA `(.L_x_176) ;  /* 0xffffffb8004c7947 */ /* 0x000fea000383ffff */
.L_x_91:
[----:B-1----:R-:W-:Y:S07]  /*8e90*/  MOV R3, UR7 ;  /* 0x0000000700037c02 */ /* 0x002fee0008000f00 */
.L_x_177:
[----:B-1----:R1:W2:Y:S02]  /*8ea0*/  SYNCS.PHASECHK.TRANS64.TRYWAIT P0, [R3+URZ+0x48], R12 ;  /* 0x0000480c030075a7 */ /* 0x0022a400080011ff */
[----:B--2---:R-:W-:Y:S05]  /*8eb0*/  @!P0 NANOSLEEP.SYNCS 0x989680 ;  /* 0x009896800000895d */ /* 0x004fea0003900000 */
[----:B------:R-:W2:Y:S02]  /*8ec0*/  @!P0 SYNCS.PHASECHK.TRANS64 P0, [R3+URZ+0x48], R12 ;  /* 0x0000480c030085a7 */ /* 0x000ea400080010ff */
[----:B--2---:R-:W-:Y:S05]  /*8ed0*/  @!P0 BRA `(.L_x_177) ;  /* 0xfffffffc00f08947 */ /* 0x004fea000383ffff */
[----:B------:R-:W-:Y:S05]  /*8ee0*/  BRA `(.L_x_178) ;  /* 0xffffffb800a87947 */ /* 0x000fea000383ffff */
.L_x_92:
[----:B-1----:R-:W-:Y:S07]  /*8ef0*/  MOV R3, UR7 ;  /* 0x0000000700037c02 */ /* 0x002fee0008000f00 */
.L_x_179:
[----:B-1----:R1:W2:Y:S02]  /*8f00*/  SYNCS.PHASECHK.TRANS64.TRYWAIT P0, [R3+URZ+0x50], R12 ;  /* 0x0000500c030075a7 */ /* 0x0022a400080011ff */
[----:B--2---:R-:W-:Y:S05]  /*8f10*/  @!P0 NANOSLEEP.SYNCS 0x989680 ;  /* 0x009896800000895d */ /* 0x004fea0003900000 */
[----:B------:R-:W2:Y:S02]  /*8f20*/  @!P0 SYNCS.PHASECHK.TRANS64 P0, [R3+URZ+0x50], R12 ;  /* 0x0000500c030085a7 */ /* 0x000ea400080010ff */
[----:B--2---:R-:W-:Y:S05]  /*8f30*/  @!P0 BRA `(.L_x_179) ;  /* 0xfffffffc00f08947 */ /* 0x004fea000383ffff */
[----:B------:R-:W-:Y:S05]  /*8f40*/  BRA `(.L_x_180) ;  /* 0xffffffbc00047947 */ /* 0x000fea000383ffff */
.L_x_93:
[----:B------:R-:W-:Y:S07]  /*8f50*/  MOV R3, UR7 ;  /* 0x0000000700037c02 */ /* 0x000fee0008000f00 */
.L_x_181:
[----:B-1----:R1:W2:Y:S02]  /*8f60*/  SYNCS.PHASECHK.TRANS64.TRYWAIT P0, [R3+URZ+0x58], R12 ;  /* 0x0000580c030075a7 */ /* 0x0022a400080011ff */
[----:B--2---:R-:W-:Y:S05]  /*8f70*/  @!P0 NANOSLEEP.SYNCS 0x989680 ;  /* 0x009896800000895d */ /* 0x004fea0003900000 */
[----:B------:R-:W2:Y:S02]  /*8f80*/  @!P0 SYNCS.PHASECHK.TRANS64 P0, [R3+URZ+0x58], R12 ;  /* 0x0000580c030085a7 */ /* 0x000ea400080010ff */
[----:B--2---:R-:W-:Y:S05]  /*8f90*/  @!P0 BRA `(.L_x_181) ;  /* 0xfffffffc00f08947 */ /* 0x004fea000383ffff */
[----:B------:R-:W-:Y:S05]  /*8fa0*/  BRA `(.L_x_182) ;  /* 0xffffffbc00a47947 */ /* 0x000fea000383ffff */
.L_x_95:
[----:B------:R-:W-:-:S07]  /*8fb0*/  MOV R0, UR7 ;  /* 0x0000000700007c02 */ /* 0x000fce0008000f00 */
.L_x_183:
[----:B-1----:R1:W4:Y:S02]  /*8fc0*/  SYNCS.PHASECHK.TRANS64.TRYWAIT P0, [R0+URZ+0x40], R3 ;  /* 0x00004003000075a7 */ /* 0x00232400080011ff */
[----:B----4-:R-:W-:Y:S05]  /*8fd0*/  @!P0 NANOSLEEP.SYNCS 0x989680 ;  /* 0x009896800000895d */ /* 0x010fea0003900000 */
[----:B------:R-:W4:Y:S02]  /*8fe0*/  @!P0 SYNCS.PHASECHK.TRANS64 P0, [R0+URZ+0x40], R3 ;  /* 0x00004003000085a7 */ /* 0x000f2400080010ff */
[----:B----4-:R-:W-:Y:S05]  /*8ff0*/  @!P0 BRA `(.L_x_183) ;  /* 0xfffffffc00f08947 */ /* 0x010fea000383ffff */
[----:B------:R-:W-:Y:S05]  /*9000*/  BRA `(.L_x_184) ;  /* 0xffffffc0002c7947 */ /* 0x000fea000383ffff */
.L_x_96:
[----:B-1----:R-:W-:-:S07]  /*9010*/  MOV R0, UR7 ;  /* 0x0000000700007c02 */ /* 0x002fce0008000f00 */
.L_x_185:
[----:B-1----:R1:W4:Y:S02]  /*9020*/  SYNCS.PHASECHK.TRANS64.TRYWAIT P0, [R0+URZ+0x48], R3 ;  /* 0x00004803000075a7 */ /* 0x00232400080011ff */
[----:B----4-:R-:W-:Y:S05]  /*9030*/  @!P0 NANOSLEEP.SYNCS 0x989680 ;  /* 0x009896800000895d */ /* 0x010fea0003900000 */
[----:B------:R-:W4:Y:S02]  /*9040*/  @!P0 SYNCS.PHASECHK.TRANS64 P0, [R0+URZ+0x48], R3 ;  /* 0x00004803000085a7 */ /* 0x000f2400080010ff */
[----:B----4-:R-:W-:Y:S05]  /*9050*/  @!P0 BRA `(.L_x_185) ;  /* 0xfffffffc00f08947 */ /* 0x010fea000383ffff */
[----:B------:R-:W-:Y:S05]  /*9060*/  BRA `(.L_x_186) ;  /* 0xffffffc0001c7947 */ /* 0x000fea000383ffff */
.L_x_97:
[----:B-1----:R-:W-:-:S07]  /*9070*/  MOV R0, UR7 ;  /* 0x0000000700007c02 */ /* 0x002fce0008000f00 */
.L_x_187:
[----:B-1----:R1:W4:Y:S02]  /*9080*/  SYNCS.PHASECHK.TRANS64.TRYWAIT P0, [R0+URZ+0x50], R3 ;  /* 0x00005003000075a7 */ /* 0x00232400080011ff */
[----:B----4-:R-:W-:Y:S05]  /*9090*/  @!P0 NANOSLEEP.SYNCS 0x989680 ;  /* 0x009896800000895d */ /* 0x010fea0003900000 */
[----:B------:R-:W4:Y:S02]  /*90a0*/  @!P0 SYNCS.PHASECHK.TRANS64 P0, [R0+URZ+0x50], R3 ;  /* 0x00005003000085a7 */ /* 0x000f2400080010ff */
[----:B----4-:R-:W-:Y:S05]  /*90b0*/  @!P0 BRA `(.L_x_187) ;  /* 0xfffffffc00f08947 */ /* 0x010fea000383ffff */
[----:B------:R-:W-:Y:S05]  /*90c0*/  BRA `(.L_x_188) ;  /* 0xffffffc0000c7947 */ /* 0x000fea000383ffff */
.L_x_99:
[----:B--2---:R2:W3:Y:S02]  /*90d0*/  SYNCS.PHASECHK.TRANS64.TRYWAIT P0, [R0+URZ+0x70], R3 ;  /* 0x00007003000075a7 */ /* 0x0044e400080011ff */
[----:B---3--:R-:W-:Y:S05]  /*90e0*/  @!P0 NANOSLEEP.SYNCS 0x989680 ;  /* 0x009896800000895d */ /* 0x008fea0003900000 */
[----:B------:R-:W3:Y:S02]  /*90f0*/  @!P0 SYNCS.PHASECHK.TRANS64 P0, [R0+URZ+0x70], R3 ;  /* 0x00007003000085a7 */ /* 0x000ee400080010ff */
[----:B---3--:R-:W-:Y:S05]  /*9100*/  @!P0 BRA `(.L_x_99) ;  /* 0xfffffffc00f08947 */ /* 0x008fea000383ffff */
[----:B------:R-:W-:Y:S05]  /*9110*/  BRA `(.L_x_189) ;  /* 0xffffffc000dc7947 */ /* 0x000fea000383ffff */
.L_x_110:
[----:B-1----:R-:W-:Y:S04]  /*9120*/  MOV R0, UR48 ;  /* 0x0000003000007c02 */ /* 0x002fe80008000f00 */
[----:B------:R1:W3:Y:S03]  /*9130*/  SYNCS.PHASECHK.TRANS64.TRYWAIT P1, [R0+URZ+0x20], R5 ;  /* 0x00002005000075a7 */ /* 0x0002e600080211ff */
[----:B---3--:R-:W-:Y:S05]  /*9140*/  @!P1 NANOSLEEP.SYNCS 0x989680 ;  /* 0x009896800000995d */ /* 0x008fea0003900000 */
[----:B------:R-:W3:Y:S02]  /*9150*/  @!P1 SYNCS.PHASECHK.TRANS64 P1, [R0+URZ+0x20], R5 ;  /* 0x00002005000095a7 */ /* 0x000ee400080210ff */
[----:B---3--:R-:W-:Y:S05]  /*9160*/  @!P1 BRA `(.L_x_110) ;  /* 0xfffffffc00ec9947 */ /* 0x008fea000383ffff */
[----:B------:R-:W-:Y:S05]  /*9170*/  BRA `(.L_x_109) ;  /* 0xffffffcc00e47947 */ /* 0x000fea000383ffff */
.L_x_112:
[----:B-1----:R1:W4:Y:S02]  /*9180*/  SYNCS.PHASECHK.TRANS64.TRYWAIT P0, [R74+URZ+0x90], R3 ;  /* 0x000090034a0075a7 */ /* 0x00232400080011ff */
[----:B----4-:R-:W-:Y:S05]  /*9190*/  @!P0 NANOSLEEP.SYNCS 0x989680 ;  /* 0x009896800000895d */ /* 0x010fea0003900000 */
[----:B------:R-:W4:Y:S02]  /*91a0*/  @!P0 SYNCS.PHASECHK.TRANS64 P0, [R74+URZ+0x90], R3 ;  /* 0x000090034a0085a7 */ /* 0x000f2400080010ff */
[----:B----4-:R-:W-:Y:S05]  /*91b0*/  @!P0 BRA `(.L_x_112) ;  /* 0xfffffffc00f08947 */ /* 0x010fea000383ffff */
[----:B------:R-:W-:Y:S05]  /*91c0*/  BRA `(.L_x_111) ;  /* 0xffffffd000047947 */ /* 0x000fea000383ffff */
.L_x_121:
[----:B--2---:R2:W3:Y:S02]  /*91d0*/  SYNCS.PHASECHK.TRANS64.TRYWAIT P0, [R3+URZ+0x20], R0 ;  /* 0x00002000030075a7 */ /* 0x0044e400080011ff */
[----:B---3--:R-:W-:Y:S05]  /*91e0*/  @!P0 NANOSLEEP.SYNCS 0x989680 ;  /* 0x009896800000895d */ /* 0x008fea0003900000 */
[----:B------:R-:W3:Y:S02]  /*91f0*/  @!P0 SYNCS.PHASECHK.TRANS64 P0, [R3+URZ+0x20], R0 ;  /* 0x00002000030085a7 */ /* 0x000ee400080010ff */
[----:B---3--:R-:W-:Y:S05]  /*9200*/  @!P0 BRA `(.L_x_121) ;  /* 0xfffffffc00f08947 */ /* 0x008fea000383ffff */
[----:B------:R-:W-:Y:S05]  /*9210*/  BRA `(.L_x_120) ;  /* 0xffffffd800107947 */ /* 0x000fea000383ffff */
.L_x_129:
[----:B--2---:R2:W3:Y:S02]  /*9220*/  SYNCS.PHASECHK.TRANS64.TRYWAIT P0, [R83+URZ+0x20], R4 ;  /* 0x00002004530075a7 */ /* 0x0044e400080011ff */
[----:B---3--:R-:W-:Y:S05]  /*9230*/  @!P0 NANOSLEEP.SYNCS 0x989680 ;  /* 0x009896800000895d */ /* 0x008fea0003900000 */
[----:B------:R-:W3:Y:S02]  /*9240*/  @!P0 SYNCS.PHASECHK.TRANS64 P0, [R83+URZ+0x20], R4 ;  /* 0x00002004530085a7 */ /* 0x000ee400080010ff */
[----:B---3--:R-:W-:Y:S05]  /*9250*/  @!P0 BRA `(.L_x_129) ;  /* 0xfffffffc00f08947 */ /* 0x008fea000383ffff */
[----:B------:R-:W-:Y:S05]  /*9260*/  BRA `(.L_x_128) ;  /* 0xffffffe0002c7947 */ /* 0x000fea000383ffff */
.L_x_137:
[----:B--2---:R2:W3:Y:S02]  /*9270*/  SYNCS.PHASECHK.TRANS64.TRYWAIT P0, [R88+URZ+0x20], R3 ;  /* 0x00002003580075a7 */ /* 0x0044e400080011ff */
[----:B---3--:R-:W-:Y:S05]  /*9280*/  @!P0 NANOSLEEP.SYNCS 0x989680 ;  /* 0x009896800000895d */ /* 0x008fea0003900000 */
[----:B------:R-:W3:Y:S02]  /*9290*/  @!P0 SYNCS.PHASECHK.TRANS64 P0, [R88+URZ+0x20], R3 ;  /* 0x00002003580085a7 */ /* 0x000ee400080010ff */
[----:B---3--:R-:W-:Y:S05]  /*92a0*/  @!P0 BRA `(.L_x_137) ;  /* 0xfffffffc00f08947 */ /* 0x008fea000383ffff */
[----:B------:R-:W-:Y:S05]  /*92b0*/  BRA `(.L_x_136) ;  /* 0xffffffe800487947 */ /* 0x000fea000383ffff */
        .weak           $__internal_0_$__cuda_sm10x_tcgen05_guardrail_trap_col_being_dealloced_not_returned_by_alloc
        .type           $__internal_0_$__cuda_sm10x_tcgen05_guardrail_trap_col_being_dealloced_not_returned_by_alloc,@function
        .size           $__internal_0_$__cuda_sm10x_tcgen05_guardrail_trap_col_being_dealloced_not_returned_by_alloc,($__internal_1_$__cuda_sm10x_tcgen05_guardrail_trap_phase_invalid_during_alloc - $__internal_0_$__cuda_sm10x_tcgen05_guardrail_trap_col_being_dealloced_not_returned_by_alloc)
$__internal_0_$__cuda_sm10x_tcgen05_guardrail_trap_col_being_dealloced_not_returned_by_alloc:
[----:B------:R-:W-:Y:S05]  /*92c0*/  BPT.TRAP 0x1 ;  /* 0x000000040000795c */ /* 0x000fea0000300000 */
[----:B------:R-:W-:-:S04]  /*92d0*/  HFMA2 R3, -RZ, RZ, 0, 0 ;  /* 0x00000000ff037431 */ /* 0x000fc800000001ff */
[----:B------:R-:W-:Y:S05]  /*92e0*/  RET.REL.NODEC R2 `(_ZN7cutlass13device_kernelINS_4gemm6kernel13GemmUniversalIN4cute5tupleIJiiiiEEENS1_10collective13CollectiveMmaINS1_35MainloopSm100TmaUmmaWarpSpecializedILi2ELi2ELi4ENS5_IJNS4_1CILi2EEENSA_ILi1EEESC_EEEEENS5_IJNSA_ILi128EEESF_NSA_ILi64EEEEEENS_6half_tENS5_IJSC_llEEESI_SJ_NS4_8TiledMMAINS4_8MMA_AtomIJNS4_26SM100_MMA_F16BF16_2x1SM_SSISI_SI_fLi128ELi128ELNS4_4UMMA5MajorE1ELSO_1ELNSN_7ScaleInE0ELSP_0EEEEEENS4_6LayoutINS5_IJSC_SC_SC_EEENS5_IJNSA_ILi0EEESU_SU_EEEEENS5_IJNS4_10UnderscoreESX_SX_EEEEENS4_18SM100_TMA_2SM_LOADENS4_14ComposedLayoutINS4_7SwizzleILi3ELi4ELi3EEENS4_18smem_ptr_flag_bitsILi16EEENSS_INS5_IJSG_NSA_ILi8EEEEEENS5_IJSC_SG_EEEEEEEvNS4_8identityES10_S1A_vS1B_EENS_8epilogue10collective18CollectiveEpilogueINS1D_23Sm100TmaWarpSpecializedILi4ELi2ELi16ELb1ELb0EEEJNS5_IJSG_SF_SG_EEENS5_IJNSS_ISG_SC_EENSS_INS5_IJNSA_ILi16EEESB_EEES18_EEEEESI_NS5_IJlSC_lEEESI_S1O_NS1D_6fusion15FusionCallbacksIS1H_NS1P_17LinearCombinationISI_fSI_fLNS_15FloatRoundStyleE2EEES1I_S1N_JEEENS4_5SM1004TMEM4LOAD26SM100_TMEM_LOAD_32dp32b16xENS4_13SM90_TMA_LOADENS11_INS12_ILi1ELi4ELi3EEES15_NSS_INS5_IJS16_S1K_EEENS5_IJS1K_SC_EEEEEEENS4_39AutoVectorizingCopyWithAssumedAlignmentILi128EEENS4_14SM90_TMA_STOREES24_S26_S26_EEEvvEEEEvNT_6ParamsE) ;  /* 0xffffff6c02447950 */ /* 0x000fea0003c3ffff */
        .weak           $__internal_1_$__cuda_sm10x_tcgen05_guardrail_trap_phase_invalid_during_alloc
        .type           $__internal_1_$__cuda_sm10x_tcgen05_guardrail_trap_phase_invalid_during_alloc,@function
        .size           $__internal_1_$__cuda_sm10x_tcgen05_guardrail_trap_phase_invalid_during_alloc,($__internal_2_$__cuda_sm10x_tcgen05_guardrail_trap_unallocated_columns_being_dealloced - $__internal_1_$__cuda_sm10x_tcgen05_guardrail_trap_phase_invalid_during_alloc)
$__internal_1_$__cuda_sm10x_tcgen05_guardrail_trap_phase_invalid_during_alloc:
[----:B------:R-:W-:Y:S05]  /*92f0*/  BPT.TRAP 0x1 ;  /* 0x000000040000795c */ /* 0x000fea0000300000 */
[----:B------:R-:W-:-:S04]  /*9300*/  MOV R3, 0x0 ;  /* 0x0000000000037802 */ /* 0x000fc80000000f00 */
[----:B------:R-:W-:Y:S05]  /*9310*/  RET.REL.NODEC R2 `(_ZN7cutlass13device_kernelINS_4gemm6kernel13GemmUniversalIN4cute5tupleIJiiiiEEENS1_10collective13CollectiveMmaINS1_35MainloopSm100TmaUmmaWarpSpecializedILi2ELi2ELi4ENS5_IJNS4_1CILi2EEENSA_ILi1EEESC_EEEEENS5_IJNSA_ILi128EEESF_NSA_ILi64EEEEEENS_6half_tENS5_IJSC_llEEESI_SJ_NS4_8TiledMMAINS4_8MMA_AtomIJNS4_26SM100_MMA_F16BF16_2x1SM_SSISI_SI_fLi128ELi128ELNS4_4UMMA5MajorE1ELSO_1ELNSN_7ScaleInE0ELSP_0EEEEEENS4_6LayoutINS5_IJSC_SC_SC_EEENS5_IJNSA_ILi0EEESU_SU_EEEEENS5_IJNS4_10UnderscoreESX_SX_EEEEENS4_18SM100_TMA_2SM_LOADENS4_14ComposedLayoutINS4_7SwizzleILi3ELi4ELi3EEENS4_18smem_ptr_flag_bitsILi16EEENSS_INS5_IJSG_NSA_ILi8EEEEEENS5_IJSC_SG_EEEEEEEvNS4_8identityES10_S1A_vS1B_EENS_8epilogue10collective18CollectiveEpilogueINS1D_23Sm100TmaWarpSpecializedILi4ELi2ELi16ELb1ELb0EEEJNS5_IJSG_SF_SG_EEENS5_IJNSS_ISG_SC_EENSS_INS5_IJNSA_ILi16EEESB_EEES18_EEEEESI_NS5_IJlSC_lEEESI_S1O_NS1D_6fusion15FusionCallbacksIS1H_NS1P_17LinearCombinationISI_fSI_fLNS_15FloatRoundStyleE2EEES1I_S1N_JEEENS4_5SM1004TMEM4LOAD26SM100_TMEM_LOAD_32dp32b16xENS4_13SM90_TMA_LOADENS11_INS12_ILi1ELi4ELi3EEES15_NSS_INS5_IJS16_S1K_EEENS5_IJS1K_SC_EEEEEEENS4_39AutoVectorizingCopyWithAssumedAlignmentILi128EEENS4_14SM90_TMA_STOREES24_S26_S26_EEEvvEEEEvNT_6ParamsE) ;  /* 0xffffff6c02387950 */ /* 0x000fea0003c3ffff */
        .weak           $__internal_2_$__cuda_sm10x_tcgen05_guardrail_trap_unallocated_columns_being_dealloced
        .type           $__internal_2_$__cuda_sm10x_tcgen05_guardrail_trap_unallocated_columns_being_dealloced,@function
        .size           $__internal_2_$__cuda_sm10x_tcgen05_guardrail_trap_unallocated_columns_being_dealloced,(.L_x_191 - $__internal_2_$__cuda_sm10x_tcgen05_guardrail_trap_unallocated_columns_being_dealloced)
$__internal_2_$__cuda_sm10x_tcgen05_guardrail_trap_unallocated_columns_being_dealloced:
[----:B------:R-:W-:Y:S05]  /*9320*/  BPT.TRAP 0x1 ;  /* 0x000000040000795c */ /* 0x000fea0000300000 */
[----:B------:R-:W-:-:S04]  /*9330*/  HFMA2 R3, -RZ, RZ, 0, 0 ;  /* 0x00000000ff037431 */ /* 0x000fc800000001ff */
[----:B------:R-:W-:Y:S05]  /*9340*/  RET.REL.NODEC R2 `(_ZN7cutlass13device_kernelINS_4gemm6kernel13GemmUniversalIN4cute5tupleIJiiiiEEENS1_10collective13CollectiveMmaINS1_35MainloopSm100TmaUmmaWarpSpecializedILi2ELi2ELi4ENS5_IJNS4_1CILi2EEENSA_ILi1EEESC_EEEEENS5_IJNSA_ILi128EEESF_NSA_ILi64EEEEEENS_6half_tENS5_IJSC_llEEESI_SJ_NS4_8TiledMMAINS4_8MMA_AtomIJNS4_26SM100_MMA_F16BF16_2x1SM_SSISI_SI_fLi128ELi128ELNS4_4UMMA5MajorE1ELSO_1ELNSN_7ScaleInE0ELSP_0EEEEEENS4_6LayoutINS5_IJSC_SC_SC_EEENS5_IJNSA_ILi0EEESU_SU_EEEEENS5_IJNS4_10UnderscoreESX_SX_EEEEENS4_18SM100_TMA_2SM_LOADENS4_14ComposedLayoutINS4_7SwizzleILi3ELi4ELi3EEENS4_18smem_ptr_flag_bitsILi16EEENSS_INS5_IJSG_NSA_ILi8EEEEEENS5_IJSC_SG_EEEEEEEvNS4_8identityES10_S1A_vS1B_EENS_8epilogue10collective18CollectiveEpilogueINS1D_23Sm100TmaWarpSpecializedILi4ELi2ELi16ELb1ELb0EEEJNS5_IJSG_SF_SG_EEENS5_IJNSS_ISG_SC_EENSS_INS5_IJNSA_ILi16EEESB_EEES18_EEEEESI_NS5_IJlSC_lEEESI_S1O_NS1D_6fusion15FusionCallbacksIS1H_NS1P_17LinearCombinationISI_fSI_fLNS_15FloatRoundStyleE2EEES1I_S1N_JEEENS4_5SM1004TMEM4LOAD26SM100_TMEM_LOAD_32dp32b16xENS4_13SM90_TMA_LOADENS11_INS12_ILi1ELi4ELi3EEES15_NSS_INS5_IJS16_S1K_EEENS5_IJS1K_SC_EEEEEEENS4_39AutoVectorizingCopyWithAssumedAlignmentILi128EEENS4_14SM90_TMA_STOREES24_S26_S26_EEEvvEEEEvNT_6ParamsE) ;  /* 0xffffff6c022c7950 */ /* 0x000fea0003c3ffff */
.L_x_190:
[----:B------:R-:W-:-:S00]  /*9350*/  BRA `(.L_x_190) ;  /* 0xfffffffc00fc7947 */ /* 0x000fc0000383ffff */
[----:B------:R-:W-:-:S00]  /*9360*/  NOP ;  /* 0x0000000000007918 */ /* 0x000fc00000000000 */
        /* <DEDUP_REMOVED lines=9> */
.L_x_191:


//--------------------- .nv.global.init           --------------------------
	.section	.nv.global.init,"aw",@progbits
.nv.global.init:
	.type		$str$27,@object
	.size		$str$27,($str$28 - $str$27)
$str$27:
        /*0000*/ 	.byte	0x28, 0x61, 0x64, 0x64, 0x72, 0x65, 0x73, 0x73, 0x20, 0x26, 0x20, 0x6d, 0x61, 0x73, 0x6b, 0x29
        /*0010*/ 	.byte	0x20, 0x3d, 0x3d, 0x20, 0x30, 0x00
	.type		$str$28,@object
	.size		$str$28,($str$26 - $str$28)
$str$28:
        /*0016*/ 	.byte	0x2f, 0x74, 0x6d, 0x70, 0x2f, 0x63, 0x75, 0x74, 0x6c, 0x61, 0x73, 0x73, 0x5f, 0x73, 0x77, 0x65
        /*0026*/ 	.byte	0x65, 0x70, 0x5f, 0x73, 0x72, 0x63, 0x2f, 0x69, 0x6e, 0x63, 0x6c, 0x75, 0x64, 0x65, 0x2f, 0x63
        /*0036*/ 	.byte	0x75, 0x74, 0x65, 0x2f, 0x70, 0x6f, 0x69, 0x6e, 0x74, 0x65, 0x72, 0x5f, 0x66, 0x6c, 0x61, 0x67
        /*0046*/ 	.byte	0x67, 0x65, 0x64, 0x2e, 0x68, 0x70, 0x70, 0x00
	.type		$str$26,@object
	.size		$str$26,($str$25 - $str$26)
$str$26:
        /*004e*/ 	.byte	0x2f, 0x74, 0x6d, 0x70, 0x2f, 0x63, 0x75, 0x74, 0x6c, 0x61, 0x73, 0x73, 0x5f, 0x73, 0x77, 0x65
        /*005e*/ 	.byte	0x65, 0x70, 0x5f, 0x73, 0x72, 0x63, 0x2f, 0x69, 0x6e, 0x63, 0x6c, 0x75, 0x64, 0x65, 0x2f, 0x63
        /*006e*/ 	.byte	0x75, 0x74, 0x65, 0x2f, 0x61, 0x74, 0x6f, 0x6d, 0x2f, 0x63, 0x6f, 0x70, 0x79, 0x5f, 0x74, 0x72
        /*007e*/ 	.byte	0x61, 0x69, 0x74, 0x73, 0x5f, 0x73, 0x6d, 0x31, 0x30, 0x30, 0x2e, 0x68, 0x70, 0x70, 0x00
	.type		$str$25,@object
	.size		$str$25,(__unnamed_1 - $str$25)
$str$25:
        /*008d*/ 	.byte	0x28, 0x28, 0x75, 0x69, 0x6e, 0x74, 0x33, 0x32, 0x5f, 0x74, 0x28, 0x74, 0x68, 0x72, 0x65, 0x61
        /*009d*/ 	.byte	0x64, 0x49, 0x64, 0x78, 0x2e, 0x78, 0x29, 0x20, 0x2f, 0x20, 0x33, 0x32, 0x29, 0x20, 0x25, 0x20
        /*00ad*/ 	.byte	0x34, 0x29, 0x20, 0x3d, 0x3d, 0x20, 0x28, 0x28, 0x28, 0x74, 0x6d, 0x65, 0x6d, 0x5f, 0x61, 0x64
        /*00bd*/ 	.byte	0x64, 0x72, 0x20, 0x3e, 0x3e, 0x20, 0x31, 0x36, 0x29, 0x20, 0x2f, 0x20, 0x33, 0x32, 0x29, 0x20
        /*00cd*/ 	.byte	0x25, 0x20, 0x34, 0x29, 0x00
	.type		__unnamed_1,@object
	.size		__unnamed_1,(__unnamed_2 - __unnamed_1)
__unnamed_1:
        /*00d2*/ 	.byte	0x61, 0x75, 0x74, 0x6f, 0x20, 0x63, 0x75, 0x74, 0x65, 0x3a, 0x3a, 0x61, 0x73, 0x5f, 0x70, 0x6f
        /* <DEDUP_REMOVED lines=24> */
        /*0262*/ 	.byte	0x34, 0x38, 0x3e, 0x3e, 0x3e, 0x3e, 0x5d, 0x00
	.type		__unnamed_2,@object
	.size		__unnamed_2,(.L_2 - __unnamed_2)
__unnamed_2:
        /* <DEDUP_REMOVED lines=40> */
        /*04ea*/ 	.byte	0x3a, 0x3a, 0x43, 0x3c, 0x30, 0x3e, 0x3e, 0x3e, 0x3e, 0x5d, 0x00
.L_2:


//--------------------- .nv.shared._ZN7cutlass13device_kernelINS_4gemm6kernel13GemmUniversalIN4cute5tupleIJiiiiEEENS1_10collective13CollectiveMmaINS1_35MainloopSm100TmaUmmaWarpSpecializedILi2ELi2ELi4ENS5_IJNS4_1CILi2EEENSA_ILi1EEESC_EEEEENS5_IJNSA_ILi128EEESF_NSA_ILi64EEEEEENS_6half_tENS5_IJSC_llEEESI_SJ_NS4_8TiledMMAINS4_8MMA_AtomIJNS4_26SM100_MMA_F16BF16_2x1SM_SSISI_SI_fLi128ELi128ELNS4_4UMMA5MajorE1ELSO_1ELNSN_7ScaleInE0ELSP_0EEEEEENS4_6LayoutINS5_IJSC_SC_SC_EEENS5_IJNSA_ILi0EEESU_SU_EEEEENS5_IJNS4_10UnderscoreESX_SX_EEEEENS4_18SM100_TMA_2SM_LOADENS4_14ComposedLayoutINS4_7SwizzleILi3ELi4ELi3EEENS4_18smem_ptr_flag_bitsILi16EEENSS_INS5_IJSG_NSA_ILi8EEEEEENS5_IJSC_SG_EEEEEEEvNS4_8identityES10_S1A_vS1B_EENS_8epilogue10collective18CollectiveEpilogueINS1D_23Sm100TmaWarpSpecializedILi4ELi2ELi16ELb1ELb0EEEJNS5_IJSG_SF_SG_EEENS5_IJNSS_ISG_SC_EENSS_INS5_IJNSA_ILi16EEESB_EEES18_EEEEESI_NS5_IJlSC_lEEESI_S1O_NS1D_6fusion15FusionCallbacksIS1H_NS1P_17LinearCombinationISI_fSI_fLNS_15FloatRoundStyleE2EEES1I_S1N_JEEENS4_5SM1004TMEM4LOAD26SM100_TMEM_LOAD_32dp32b16xENS4_13SM90_TMA_LOADENS11_INS12_ILi1ELi4ELi3EEES15_NSS_INS5_IJS16_S1K_EEENS5_IJS1K_SC_EEEEEEENS4_39AutoVectorizingCopyWithAssumedAlignmentILi128EEENS4_14SM90_TMA_STOREES24_S26_S26_EEEvvEEEEvNT_6ParamsE --------------------------
	.section	.nv.shared._ZN7cutlass13device_kernelINS_4gemm6kernel13GemmUniversalIN4cute5tupleIJiiiiEEENS1_10collective13CollectiveMmaINS1_35MainloopSm100TmaUmmaWarpSpecializedILi2ELi2ELi4ENS5_IJNS4_1CILi2EEENSA_ILi1EEESC_EEEEENS5_IJNSA_ILi128EEESF_NSA_ILi64EEEEEENS_6half_tENS5_IJSC_llEEESI_SJ_NS4_8TiledMMAINS4_8MMA_AtomIJNS4_26SM100_MMA_F16BF16_2x1SM_SSISI_SI_fLi128ELi128ELNS4_4UMMA5MajorE1ELSO_1ELNSN_7ScaleInE0ELSP_0EEEEEENS4_6LayoutINS5_IJSC_SC_SC_EEENS5_IJNSA_ILi0EEESU_SU_EEEEENS5_IJNS4_10UnderscoreESX_SX_EEEEENS4_18SM100_TMA_2SM_LOADENS4_14ComposedLayoutINS4_7SwizzleILi3ELi4ELi3EEENS4_18smem_ptr_flag_bitsILi16EEENSS_INS5_IJSG_NSA_ILi8EEEEEENS5_IJSC_SG_EEEEEEEvNS4_8identityES10_S1A_vS1B_EENS_8epilogue10collective18CollectiveEpilogueINS1D_23Sm100TmaWarpSpecializedILi4ELi2ELi16ELb1ELb0EEEJNS5_IJSG_SF_SG_EEENS5_IJNSS_ISG_SC_EENSS_INS5_IJNSA_ILi16EEESB_EEES18_EEEEESI_NS5_IJlSC_lEEESI_S1O_NS1D_6fusion15FusionCallbacksIS1H_NS1P_17LinearCombinationISI_fSI_fLNS_15FloatRoundStyleE2EEES1I_S1N_JEEENS4_5SM1004TMEM4LOAD26SM100_TMEM_LOAD_32dp32b16xENS4_13SM90_TMA_LOADENS11_INS12_ILi1ELi4ELi3EEES15_NSS_INS5_IJS16_S1K_EEENS5_IJS1K_SC_EEEEEEENS4_39AutoVectorizingCopyWithAssumedAlignmentILi128EEENS4_14SM90_TMA_STOREES24_S26_S26_EEEvvEEEEvNT_6ParamsE,"aw",@nobits
	.sectionflags	@""
	.align	16
	.zero		1024


//--------------------- .nv.shared.reserved.0     --------------------------
	.section	.nv.shared.reserved.0,"aw",@nobits
	.weak		__nv_reservedSMEM_offset_0_alias
	.size		__nv_reservedSMEM_offset_0_alias, 0, 64
	.other		__nv_reservedSMEM_offset_0_alias,@"STO_CUDA_RESERVED_SHARED STV_DEFAULT"
__nv_reservedSMEM_offset_0_alias:
	.zero		0
.nv.shared.reserved.0:
	.zero		64
	.weak		__nv_reservedSMEM_tcgen05_partition
	.type		__nv_reservedSMEM_tcgen05_partition,@object
	.size		__nv_reservedSMEM_tcgen05_partition,(.L_0 - __nv_reservedSMEM_tcgen05_partition)
__nv_reservedSMEM_tcgen05_partition:
	.zero		32
.L_0:


//--------------------- .nv.global                --------------------------
	.section	.nv.global,"aw",@nobits
.nv.global:
	.type		_ZN40_INTERNAL_6f778245_4_k_cu_3dc38a47_275214cute1_E,@object
	.size		_ZN40_INTERNAL_6f778245_4_k_cu_3dc38a47_275214cute1_E,(_ZN40_INTERNAL_6f778245_4_k_cu_3dc38a47_275214cuda3std3__45__cpo6cbeginE - _ZN40_INTERNAL_6f778245_4_k_cu_3dc38a47_275214cute1_E)
_ZN40_INTERNAL_6f778245_4_k_cu_3dc38a47_275214cute1_E:
	.zero		1
	.type		_ZN40_INTERNAL_6f778245_4_k_cu_3dc38a47_275214cuda3std3__45__cpo6cbeginE,@object
	.size		_ZN40_INTERNAL_6f778245_4_k_cu_3dc38a47_275214cuda3std3__45__cpo6cbeginE,(_ZN40_INTERNAL_6f778245_4_k_cu_3dc38a47_275214cuda3std3__48in_placeE - _ZN40_INTERNAL_6f778245_4_k_cu_3dc38a47_275214cuda3std3__45__cpo6cbeginE)
_ZN40_INTERNAL_6f778245_4_k_cu_3dc38a47_275214cuda3std3__45__cpo6cbeginE:
	.zero		1
	.type		_ZN40_INTERNAL_6f778245_4_k_cu_3dc38a47_275214cuda3std3__48in_placeE,@object
	.size		_ZN40_INTERNAL_6f778245_4_k_cu_3dc38a47_275214cuda3std3__48in_placeE,(_ZN40_INTERNAL_6f778245_4_k_cu_3dc38a47_275214cuda3std6ranges3__45__cpo9iter_moveE - _ZN40_INTERNAL_6f778245_4_k_cu_3dc38a47_275214cuda3std3__48in_placeE)
_ZN40_INTERNAL_6f778245_4_k_cu_3dc38a47_275214cuda3std3__48in_placeE:
	.zero		1
	.type		_ZN40_INTERNAL_6f778245_4_k_cu_3dc38a47_275214cuda3std6ranges3__45__cpo9iter_moveE,@object
	.size		_ZN40_INTERNAL_6f778245_4_k_cu_3dc38a47_275214cuda3std6ranges3__45__cpo9iter_moveE,(_ZN40_INTERNAL_6f778245_4_k_cu_3dc38a47_275214cuda3std3__45__cpo5beginE - _ZN40_INTERNAL_6f778245_4_k_cu_3dc38a47_275214cuda3std6ranges3__45__cpo9iter_moveE)
_ZN40_INTERNAL_6f778245_4_k_cu_3dc38a47_275214cuda3std6ranges3__45__cpo9iter_moveE:
	.zero		1
	.type		_ZN40_INTERNAL_6f778245_4_k_cu_3dc38a47_275214cuda3std3__45__cpo5beginE,@object
	.size		_ZN40_INTERNAL_6f778245_4_k_cu_3dc38a47_275214cuda3std3__45__cpo5beginE,(_ZN40_INTERNAL_6f778245_4_k_cu_3dc38a47_275214cuda3std3__442_GLOBAL__N__6f778245_4_k_cu_3dc38a47_275216ignoreE - _ZN40_INTERNAL_6f778245_4_k_cu_3dc38a47_275214cuda3std3__45__cpo5beginE)
_ZN40_INTERNAL_6f778245_4_k_cu_3dc38a47_275214cuda3std3__45__cpo5beginE:
	.zero		1
	.type		_ZN40_INTERNAL_6f778245_4_k_cu_3dc38a47_275214cuda3std3__442_GLOBAL__N__6f778245_4_k_cu_3dc38a47_275216ignoreE,@object
	.size		_ZN40_INTERNAL_6f778245_4_k_cu_3dc38a47_275214cuda3std3__442_GLOBAL__N__6f778245_4_k_cu_3dc38a47_275216ignoreE,(_ZN40_INTERNAL_6f778245_4_k_cu_3dc38a47_275214cute7productE - _ZN40_INTERNAL_6f778245_4_k_cu_3dc38a47_275214cuda3std3__442_GLOBAL__N__6f778245_4_k_cu_3dc38a47_275216ignoreE)
_ZN40_INTERNAL_6f778245_4_k_cu_3dc38a47_275214cuda3std3__442_GLOBAL__N__6f778245_4_k_cu_3dc38a47_275216ignoreE:
	.zero		1
	.type		_ZN40_INTERNAL_6f778245_4_k_cu_3dc38a47_275214cute7productE,@object
	.size		_ZN40_INTERNAL_6f778245_4_k_cu_3dc38a47_275214cute7productE,(_ZN40_INTERNAL_6f778245_4_k_cu_3dc38a47_275214cuda3std3__45__cpo3endE - _ZN40_INTERNAL_6f778245_4_k_cu_3dc38a47_275214cute7productE)
_ZN40_INTERNAL_6f778245_4_k_cu_3dc38a47_275214cute7productE:
	.zero		1
	.type		_ZN40_INTERNAL_6f778245_4_k_cu_3dc38a47_275214cuda3std3__45__cpo3endE,@object
	.size		_ZN40_INTERNAL_6f778245_4_k_cu_3dc38a47_275214cuda3std3__45__cpo3endE,(_ZN40_INTERNAL_6f778245_4_k_cu_3dc38a47_275214cuda3std3__419piecewise_constructE - _ZN40_INTERNAL_6f778245_4_k_cu_3dc38a47_275214cuda3std3__45__cpo3endE)
_ZN40_INTERNAL_6f778245_4_k_cu_3dc38a47_275214cuda3std3__45__cpo3endE:
	.zero		1
	.type		_ZN40_INTERNAL_6f778245_4_k_cu_3dc38a47_275214cuda3std3__419piecewise_constructE,@object
	.size		_ZN40_INTERNAL_6f778245_4_k_cu_3dc38a47_275214cuda3std3__419piecewise_constructE,(_ZN40_INTERNAL_6f778245_4_k_cu_3dc38a47_275214cuda3std3__45__cpo4cendE - _ZN40_INTERNAL_6f778245_4_k_cu_3dc38a47_275214cuda3std3__419piecewise_constructE)
_ZN40_INTERNAL_6f778245_4_k_cu_3dc38a47_275214cuda3std3__419piecewise_constructE:
	.zero		1
	.type		_ZN40_INTERNAL_6f778245_4_k_cu_3dc38a47_275214cuda3std3__45__cpo4cendE,@object
	.size		_ZN40_INTERNAL_6f778245_4_k_cu_3dc38a47_275214cuda3std3__45__cpo4cendE,(_ZN40_INTERNAL_6f778245_4_k_cu_3dc38a47_275214cuda3std6ranges3__45__cpo4swapE - _ZN40_INTERNAL_6f778245_4_k_cu_3dc38a47_275214cuda3std3__45__cpo4cendE)
_ZN40_INTERNAL_6f778245_4_k_cu_3dc38a47_275214cuda3std3__45__cpo4cendE:
	.zero		1
	.type		_ZN40_INTERNAL_6f778245_4_k_cu_3dc38a47_275214cuda3std6ranges3__45__cpo4swapE,@object
	.size		_ZN40_INTERNAL_6f778245_4_k_cu_3dc38a47_275214cuda3std6ranges3__45__cpo4swapE,(.L_10 - _ZN40_INTERNAL_6f778245_4_k_cu_3dc38a47_275214cuda3std6ranges3__45__cpo4swapE)
_ZN40_INTERNAL_6f778245_4_k_cu_3dc38a47_275214cuda3std6ranges3__45__cpo4swapE:
	.zero		1
.L_10:


//--------------------- .nv.constant0._ZN7cutlass13device_kernelINS_4gemm6kernel13GemmUniversalIN4cute5tupleIJiiiiEEENS1_10collective13CollectiveMmaINS1_35MainloopSm100TmaUmmaWarpSpecializedILi2ELi2ELi4ENS5_IJNS4_1CILi2EEENSA_ILi1EEESC_EEEEENS5_IJNSA_ILi128EEESF_NSA_ILi64EEEEEENS_6half_tENS5_IJSC_llEEESI_SJ_NS4_8TiledMMAINS4_8MMA_AtomIJNS4_26SM100_MMA_F16BF16_2x1SM_SSISI_SI_fLi128ELi128ELNS4_4UMMA5MajorE1ELSO_1ELNSN_7ScaleInE0ELSP_0EEEEEENS4_6LayoutINS5_IJSC_SC_SC_EEENS5_IJNSA_ILi0EEESU_SU_EEEEENS5_IJNS4_10UnderscoreESX_SX_EEEEENS4_18SM100_TMA_2SM_LOADENS4_14ComposedLayoutINS4_7SwizzleILi3ELi4ELi3EEENS4_18smem_ptr_flag_bitsILi16EEENSS_INS5_IJSG_NSA_ILi8EEEEEENS5_IJSC_SG_EEEEEEEvNS4_8identityES10_S1A_vS1B_EENS_8epilogue10collective18CollectiveEpilogueINS1D_23Sm100TmaWarpSpecializedILi4ELi2ELi16ELb1ELb0EEEJNS5_IJSG_SF_SG_EEENS5_IJNSS_ISG_SC_EENSS_INS5_IJNSA_ILi16EEESB_EEES18_EEEEESI_NS5_IJlSC_lEEESI_S1O_NS1D_6fusion15FusionCallbacksIS1H_NS1P_17LinearCombinationISI_fSI_fLNS_15FloatRoundStyleE2EEES1I_S1N_JEEENS4_5SM1004TMEM4LOAD26SM100_TMEM_LOAD_32dp32b16xENS4_13SM90_TMA_LOADENS11_INS12_ILi1ELi4ELi3EEES15_NSS_INS5_IJS16_S1K_EEENS5_IJS1K_SC_EEEEEEENS4_39AutoVectorizingCopyWithAssumedAlignmentILi128EEENS4_14SM90_TMA_STOREES24_S26_S26_EEEvvEEEEvNT_6ParamsE --------------------------
	.section	.nv.constant0._ZN7cutlass13device_kernelINS_4gemm6kernel13GemmUniversalIN4cute5tupleIJiiiiEEENS1_10collective13CollectiveMmaINS1_35MainloopSm100TmaUmmaWarpSpecializedILi2ELi2ELi4ENS5_IJNS4_1CILi2EEENSA_ILi1EEESC_EEEEENS5_IJNSA_ILi128EEESF_NSA_ILi64EEEEEENS_6half_tENS5_IJSC_llEEESI_SJ_NS4_8TiledMMAINS4_8MMA_AtomIJNS4_26SM100_MMA_F16BF16_2x1SM_SSISI_SI_fLi128ELi128ELNS4_4UMMA5MajorE1ELSO_1ELNSN_7ScaleInE0ELSP_0EEEEEENS4_6LayoutINS5_IJSC_SC_SC_EEENS5_IJNSA_ILi0EEESU_SU_EEEEENS5_IJNS4_10UnderscoreESX_SX_EEEEENS4_18SM100_TMA_2SM_LOADENS4_14ComposedLayoutINS4_7SwizzleILi3ELi4ELi3EEENS4_18smem_ptr_flag_bitsILi16EEENSS_INS5_IJSG_NSA_ILi8EEEEEENS5_IJSC_SG_EEEEEEEvNS4_8identityES10_S1A_vS1B_EENS_8epilogue10collective18CollectiveEpilogueINS1D_23Sm100TmaWarpSpecializedILi4ELi2ELi16ELb1ELb0EEEJNS5_IJSG_SF_SG_EEENS5_IJNSS_ISG_SC_EENSS_INS5_IJNSA_ILi16EEESB_EEES18_EEEEESI_NS5_IJlSC_lEEESI_S1O_NS1D_6fusion15FusionCallbacksIS1H_NS1P_17LinearCombinationISI_fSI_fLNS_15FloatRoundStyleE2EEES1I_S1N_JEEENS4_5SM1004TMEM4LOAD26SM100_TMEM_LOAD_32dp32b16xENS4_13SM90_TMA_LOADENS11_INS12_ILi1ELi4ELi3EEES15_NSS_INS5_IJS16_S1K_EEENS5_IJS1K_SC_EEEEEEENS4_39AutoVectorizingCopyWithAssumedAlignmentILi128EEENS4_14SM90_TMA_STOREES24_S26_S26_EEEvvEEEEvNT_6ParamsE,"a",@progbits
	.sectionflags	@""
	.align	4
.nv.constant0._ZN7cutlass13device_kernelINS_4gemm6kernel13GemmUniversalIN4cute5tupleIJiiiiEEENS1_10collective13CollectiveMmaINS1_35MainloopSm100TmaUmmaWarpSpecializedILi2ELi2ELi4ENS5_IJNS4_1CILi2EEENSA_ILi1EEESC_EEEEENS5_IJNSA_ILi128EEESF_NSA_ILi64EEEEEENS_6half_tENS5_IJSC_llEEESI_SJ_NS4_8TiledMMAINS4_8MMA_AtomIJNS4_26SM100_MMA_F16BF16_2x1SM_SSISI_SI_fLi128ELi128ELNS4_4UMMA5MajorE1ELSO_1ELNSN_7ScaleInE0ELSP_0EEEEEENS4_6LayoutINS5_IJSC_SC_SC_EEENS5_IJNSA_ILi0EEESU_SU_EEEEENS5_IJNS4_10UnderscoreESX_SX_EEEEENS4_18SM100_TMA_2SM_LOADENS4_14ComposedLayoutINS4_7SwizzleILi3ELi4ELi3EEENS4_18smem_ptr_flag_bitsILi16EEENSS_INS5_IJSG_NSA_ILi8EEEEEENS5_IJSC_SG_EEEEEEEvNS4_8identityES10_S1A_vS1B_EENS_8epilogue10collective18CollectiveEpilogueINS1D_23Sm100TmaWarpSpecializedILi4ELi2ELi16ELb1ELb0EEEJNS5_IJSG_SF_SG_EEENS5_IJNSS_ISG_SC_EENSS_INS5_IJNSA_ILi16EEESB_EEES18_EEEEESI_NS5_IJlSC_lEEESI_S1O_NS1D_6fusion15FusionCallbacksIS1H_NS1P_17LinearCombinationISI_fSI_fLNS_15FloatRoundStyleE2EEES1I_S1N_JEEENS4_5SM1004TMEM4LOAD26SM100_TMEM_LOAD_32dp32b16xENS4_13SM90_TMA_LOADENS11_INS12_ILi1ELi4ELi3EEES15_NSS_INS5_IJS16_S1K_EEENS5_IJS1K_SC_EEEEEEENS4_39AutoVectorizingCopyWithAssumedAlignmentILi128EEENS4_14SM90_TMA_STOREES24_S26_S26_EEEvvEEEEvNT_6ParamsE:
	.zero		2944


//--------------------- SYMBOLS --------------------------

	.type		.nv.reservedSmem.offset0,@object
	.size		.nv.reservedSmem.offset0,0x4
	.type		.nv.reservedSmem.cap,@object
	.size		.nv.reservedSmem.cap,0x4
	.type		__assertfail,@function
